	.target	sm_103a

	.elftype	@"ET_EXEC"


//--------------------- .note.nv.tkinfo           --------------------------
	.section	.note.nv.tkinfo,"",@"SHT_NOTE"
	.sectionflags	@"SHF_NOTE_NV_TKINFO"
	.tkinfo
        /*0018*/ 	.word	0x00000002
        /*0030*/ 	.string	""
        /*0030*/ 	.string	"ptxas"
        /*0030*/ 	.string	"Cuda compilation tools, release 13.0, V13.0.88"
        /*0030*/ 	.string	"Build cuda_13.0.r13.0/compiler.36424714_0"
        /*0030*/ 	.string	"-arch sm_103a -m 64 "



//--------------------- .note.nv.cuinfo           --------------------------
	.section	.note.nv.cuinfo,"",@"SHT_NOTE"
	.sectionflags	@"SHF_NOTE_NV_CUINFO"
        /*0018*/ 	.short	0x0002
        /*001a*/ 	.short	0x0067
        /*001c*/ 	.short	0x0082
	.zero		2


//--------------------- .nv.info                  --------------------------
	.section	.nv.info,"",@"SHT_CUDA_INFO"
	.align	4


	//----- nvinfo : EIATTR_REGCOUNT
	.align		4
        /*0000*/ 	.byte	0x04, 0x2f
        /*0002*/ 	.short	(.L_12 - .L_11)
	.align		4
.L_11:
        /*0004*/ 	.word	index@(_ZN7cutlass13device_kernelIN5flash19enable_sm80_to_sm89INS1_16FlashAttnFwdSm80INS1_25CollectiveMainloopFwdSm80ILi4ELi1ELb0EN4cute5tupleIJNS5_1CILi128EEENS7_ILi48EEENS7_ILi96EEEEEELi96ENS_6half_tEfNS_4arch4Sm80ELb1ELb0ELb1ELb1ELb1ELb1ELb1ELb1EEENS1_21CollectiveEpilogueFwdINS6_IJS8_SA_S9_EEENS6_IJNS7_ILi1EEESI_SI_EEESC_SE_Li128ELb1ELb1ELb1ELb0EEENS1_36VarlenDynamicPersistentTileSchedulerILi128ELi48ELi128ELi128ELb1ELb1ELb0ELb1ELb1ELb1EEEEEEEEEvNT_6ParamsE)
        /*0008*/ 	.word	0x00000004


	//----- nvinfo : EIATTR_FRAME_SIZE
	.align		4
.L_12:
        /*000c*/ 	.byte	0x04, 0x11
        /*000e*/ 	.short	(.L_14 - .L_13)
	.align		4
.L_13:
        /*0010*/ 	.word	index@(_ZN7cutlass13device_kernelIN5flash19enable_sm80_to_sm89INS1_16FlashAttnFwdSm80INS1_25CollectiveMainloopFwdSm80ILi4ELi1ELb0EN4cute5tupleIJNS5_1CILi128EEENS7_ILi48EEENS7_ILi96EEEEEELi96ENS_6half_tEfNS_4arch4Sm80ELb1ELb0ELb1ELb1ELb1ELb1ELb1ELb1EEENS1_21CollectiveEpilogueFwdINS6_IJS8_SA_S9_EEENS6_IJNS7_ILi1EEESI_SI_EEESC_SE_Li128ELb1ELb1ELb1ELb0EEENS1_36VarlenDynamicPersistentTileSchedulerILi128ELi48ELi128ELi128ELb1ELb1ELb0ELb1ELb1ELb1EEEEEEEEEvNT_6ParamsE)
        /*0014*/ 	.word	0x00000000


	//----- nvinfo : EIATTR_REGCOUNT
	.align		4
.L_14:
        /*0018*/ 	.byte	0x04, 0x2f
        /*001a*/ 	.short	(.L_16 - .L_15)
	.align		4
.L_15:
        /*001c*/ 	.word	index@(_ZN7cutlass13device_kernelIN5flash19enable_sm80_to_sm89INS1_16FlashAttnFwdSm80INS1_25CollectiveMainloopFwdSm80ILi4ELi1ELb0EN4cute5tupleIJNS5_1CILi128EEENS7_ILi48EEENS7_ILi96EEEEEELi96ENS_6half_tEfNS_4arch4Sm80ELb1ELb0ELb1ELb1ELb1ELb0ELb1ELb1EEENS1_21CollectiveEpilogueFwdINS6_IJS8_SA_S9_EEENS6_IJNS7_ILi1EEESI_SI_EEESC_SE_Li128ELb1ELb1ELb1ELb0EEENS1_36VarlenDynamicPersistentTileSchedulerILi128ELi48ELi128ELi128ELb1ELb1ELb0ELb1ELb1ELb1EEEEEEEEEvNT_6ParamsE)
        /*0020*/ 	.word	0x00000004


	//----- nvinfo : EIATTR_FRAME_SIZE
	.align		4
.L_16:
        /*0024*/ 	.byte	0x04, 0x11
        /*0026*/ 	.short	(.L_18 - .L_17)
	.align		4
.L_17:
        /*0028*/ 	.word	index@(_ZN7cutlass13device_kernelIN5flash19enable_sm80_to_sm89INS1_16FlashAttnFwdSm80INS1_25CollectiveMainloopFwdSm80ILi4ELi1ELb0EN4cute5tupleIJNS5_1CILi128EEENS7_ILi48EEENS7_ILi96EEEEEELi96ENS_6half_tEfNS_4arch4Sm80ELb1ELb0ELb1ELb1ELb1ELb0ELb1ELb1EEENS1_21CollectiveEpilogueFwdINS6_IJS8_SA_S9_EEENS6_IJNS7_ILi1EEESI_SI_EEESC_SE_Li128ELb1ELb1ELb1ELb0EEENS1_36VarlenDynamicPersistentTileSchedulerILi128ELi48ELi128ELi128ELb1ELb1ELb0ELb1ELb1ELb1EEEEEEEEEvNT_6ParamsE)
        /*002c*/ 	.word	0x00000000


	//----- nvinfo : EIATTR_REGCOUNT
	.align		4
.L_18:
        /*0030*/ 	.byte	0x04, 0x2f
        /*0032*/ 	.short	(.L_20 - .L_19)
	.align		4
.L_19:
        /*0034*/ 	.word	index@(_ZN7cutlass13device_kernelIN5flash19enable_sm80_to_sm89INS1_16FlashAttnFwdSm80INS1_25CollectiveMainloopFwdSm80ILi4ELi1ELb0EN4cute5tupleIJNS5_1CILi128EEENS7_ILi64EEENS7_ILi96EEEEEELi96ENS_6half_tEfNS_4arch4Sm80ELb1ELb0ELb1ELb0ELb1ELb0ELb1ELb1EEENS1_21CollectiveEpilogueFwdINS6_IJS8_SA_S9_EEENS6_IJNS7_ILi1EEESI_SI_EEESC_SE_Li128ELb0ELb1ELb1ELb0EEENS1_30DynamicPersistentTileSchedulerILi128ELi128ELb1ELb1ELb0EEEEEEEEEvNT_6ParamsE)
        /*0038*/ 	.word	0x00000004


	//----- nvinfo : EIATTR_FRAME_SIZE
	.align		4
.L_20:
        /*003c*/ 	.byte	0x04, 0x11
        /*003e*/ 	.short	(.L_22 - .L_21)
	.align		4
.L_21:
        /*0040*/ 	.word	index@(_ZN7cutlass13device_kernelIN5flash19enable_sm80_to_sm89INS1_16FlashAttnFwdSm80INS1_25CollectiveMainloopFwdSm80ILi4ELi1ELb0EN4cute5tupleIJNS5_1CILi128EEENS7_ILi64EEENS7_ILi96EEEEEELi96ENS_6half_tEfNS_4arch4Sm80ELb1ELb0ELb1ELb0ELb1ELb0ELb1ELb1EEENS1_21CollectiveEpilogueFwdINS6_IJS8_SA_S9_EEENS6_IJNS7_ILi1EEESI_SI_EEESC_SE_Li128ELb0ELb1ELb1ELb0EEENS1_30DynamicPersistentTileSchedulerILi128ELi128ELb1ELb1ELb0EEEEEEEEEvNT_6ParamsE)
        /*0044*/ 	.word	0x00000000


	//----- nvinfo : EIATTR_REGCOUNT
	.align		4
.L_22:
        /*0048*/ 	.byte	0x04, 0x2f
        /*004a*/ 	.short	(.L_24 - .L_23)
	.align		4
.L_23:
        /*004c*/ 	.word	index@(_ZN7cutlass13device_kernelIN5flash19enable_sm80_to_sm89INS1_16FlashAttnFwdSm80INS1_25CollectiveMainloopFwdSm80ILi4ELi1ELb0EN4cute5tupleIJNS5_1CILi128EEENS7_ILi48EEENS7_ILi96EEEEEELi96ENS_6half_tEfNS_4arch4Sm80ELb0ELb1ELb1ELb1ELb1ELb1ELb1ELb1EEENS1_21CollectiveEpilogueFwdINS6_IJS8_SA_S9_EEENS6_IJNS7_ILi1EEESI_SI_EEESC_SE_Li128ELb1ELb1ELb1ELb0EEENS1_36VarlenDynamicPersistentTileSchedulerILi128ELi48ELi128ELi128ELb1ELb1ELb0ELb1ELb0ELb1EEEEEEEEEvNT_6ParamsE)
        /*0050*/ 	.word	0x00000004


	//----- nvinfo : EIATTR_FRAME_SIZE
	.align		4
.L_24:
        /*0054*/ 	.byte	0x04, 0x11
        /*0056*/ 	.short	(.L_26 - .L_25)
	.align		4
.L_25:
        /*0058*/ 	.word	index@(_ZN7cutlass13device_kernelIN5flash19enable_sm80_to_sm89INS1_16FlashAttnFwdSm80INS1_25CollectiveMainloopFwdSm80ILi4ELi1ELb0EN4cute5tupleIJNS5_1CILi128EEENS7_ILi48EEENS7_ILi96EEEEEELi96ENS_6half_tEfNS_4arch4Sm80ELb0ELb1ELb1ELb1ELb1ELb1ELb1ELb1EEENS1_21CollectiveEpilogueFwdINS6_IJS8_SA_S9_EEENS6_IJNS7_ILi1EEESI_SI_EEESC_SE_Li128ELb1ELb1ELb1ELb0EEENS1_36VarlenDynamicPersistentTileSchedulerILi128ELi48ELi128ELi128ELb1ELb1ELb0ELb1ELb0ELb1EEEEEEEEEvNT_6ParamsE)
        /*005c*/ 	.word	0x00000000


	//----- nvinfo : EIATTR_REGCOUNT
	.align		4
.L_26:
        /*0060*/ 	.byte	0x04, 0x2f
        /*0062*/ 	.short	(.L_28 - .L_27)
	.align		4
.L_27:
        /*0064*/ 	.word	index@(_ZN7cutlass13device_kernelIN5flash19enable_sm80_to_sm89INS1_16FlashAttnFwdSm80INS1_25CollectiveMainloopFwdSm80ILi4ELi1ELb0EN4cute5tupleIJNS5_1CILi128EEENS7_ILi48EEENS7_ILi96EEEEEELi96ENS_6half_tEfNS_4arch4Sm80ELb0ELb1ELb1ELb1ELb1ELb0ELb1ELb1EEENS1_21CollectiveEpilogueFwdINS6_IJS8_SA_S9_EEENS6_IJNS7_ILi1EEESI_SI_EEESC_SE_Li128ELb1ELb1ELb1ELb0EEENS1_36VarlenDynamicPersistentTileSchedulerILi128ELi48ELi128ELi128ELb1ELb1ELb0ELb1ELb0ELb1EEEEEEEEEvNT_6ParamsE)
        /*0068*/ 	.word	0x00000004


	//----- nvinfo : EIATTR_FRAME_SIZE
	.align		4
.L_28:
        /*006c*/ 	.byte	0x04, 0x11
        /*006e*/ 	.short	(.L_30 - .L_29)
	.align		4
.L_29:
        /*0070*/ 	.word	index@(_ZN7cutlass13device_kernelIN5flash19enable_sm80_to_sm89INS1_16FlashAttnFwdSm80INS1_25CollectiveMainloopFwdSm80ILi4ELi1ELb0EN4cute5tupleIJNS5_1CILi128EEENS7_ILi48EEENS7_ILi96EEEEEELi96ENS_6half_tEfNS_4arch4Sm80ELb0ELb1ELb1ELb1ELb1ELb0ELb1ELb1EEENS1_21CollectiveEpilogueFwdINS6_IJS8_SA_S9_EEENS6_IJNS7_ILi1EEESI_SI_EEESC_SE_Li128ELb1ELb1ELb1ELb0EEENS1_36VarlenDynamicPersistentTileSchedulerILi128ELi48ELi128ELi128ELb1ELb1ELb0ELb1ELb0ELb1EEEEEEEEEvNT_6ParamsE)
        /*0074*/ 	.word	0x00000000


	//----- nvinfo : EIATTR_REGCOUNT
	.align		4
.L_30:
        /*0078*/ 	.byte	0x04, 0x2f
        /*007a*/ 	.short	(.L_32 - .L_31)
	.align		4
.L_31:
        /*007c*/ 	.word	index@(_ZN7cutlass13device_kernelIN5flash19enable_sm80_to_sm89INS1_16FlashAttnFwdSm80INS1_25CollectiveMainloopFwdSm80ILi4ELi1ELb0EN4cute5tupleIJNS5_1CILi128EEENS7_ILi48EEENS7_ILi96EEEEEELi96ENS_6half_tEfNS_4arch4Sm80ELb0ELb1ELb1ELb0ELb1ELb0ELb1ELb1EEENS1_21CollectiveEpilogueFwdINS6_IJS8_SA_S9_EEENS6_IJNS7_ILi1EEESI_SI_EEESC_SE_Li128ELb0ELb1ELb1ELb0EEENS1_19SingleTileSchedulerILb0ELb1ELb1ELi128EEEEEEEEEvNT_6ParamsE)
        /*0080*/ 	.word	0x00000004


	//----- nvinfo : EIATTR_FRAME_SIZE
	.align		4
.L_32:
        /*0084*/ 	.byte	0x04, 0x11
        /*0086*/ 	.short	(.L_34 - .L_33)
	.align		4
.L_33:
        /*0088*/ 	.word	index@(_ZN7cutlass13device_kernelIN5flash19enable_sm80_to_sm89INS1_16FlashAttnFwdSm80INS1_25CollectiveMainloopFwdSm80ILi4ELi1ELb0EN4cute5tupleIJNS5_1CILi128EEENS7_ILi48EEENS7_ILi96EEEEEELi96ENS_6half_tEfNS_4arch4Sm80ELb0ELb1ELb1ELb0ELb1ELb0ELb1ELb1EEENS1_21CollectiveEpilogueFwdINS6_IJS8_SA_S9_EEENS6_IJNS7_ILi1EEESI_SI_EEESC_SE_Li128ELb0ELb1ELb1ELb0EEENS1_19SingleTileSchedulerILb0ELb1ELb1ELi128EEEEEEEEEvNT_6ParamsE)
        /*008c*/ 	.word	0x00000000


	//----- nvinfo : EIATTR_REGCOUNT
	.align		4
.L_34:
        /*0090*/ 	.byte	0x04, 0x2f
        /*0092*/ 	.short	(.L_36 - .L_35)
	.align		4
.L_35:
        /*0094*/ 	.word	index@(_ZN7cutlass13device_kernelIN5flash19enable_sm80_to_sm89INS1_16FlashAttnFwdSm80INS1_25CollectiveMainloopFwdSm80ILi4ELi1ELb0EN4cute5tupleIJNS5_1CILi128EEENS7_ILi48EEENS7_ILi96EEEEEELi96ENS_6half_tEfNS_4arch4Sm80ELb0ELb0ELb1ELb1ELb1ELb1ELb1ELb1EEENS1_21CollectiveEpilogueFwdINS6_IJS8_SA_S9_EEENS6_IJNS7_ILi1EEESI_SI_EEESC_SE_Li128ELb1ELb1ELb1ELb0EEENS1_36VarlenDynamicPersistentTileSchedulerILi128ELi48ELi128ELi128ELb1ELb1ELb0ELb0ELb1ELb1EEEEEEEEEvNT_6ParamsE)
        /*0098*/ 	.word	0x00000004


	//----- nvinfo : EIATTR_FRAME_SIZE
	.align		4
.L_36:
        /*009c*/ 	.byte	0x04, 0x11
        /*009e*/ 	.short	(.L_38 - .L_37)
	.align		4
.L_37:
        /*00a0*/ 	.word	index@(_ZN7cutlass13device_kernelIN5flash19enable_sm80_to_sm89INS1_16FlashAttnFwdSm80INS1_25CollectiveMainloopFwdSm80ILi4ELi1ELb0EN4cute5tupleIJNS5_1CILi128EEENS7_ILi48EEENS7_ILi96EEEEEELi96ENS_6half_tEfNS_4arch4Sm80ELb0ELb0ELb1ELb1ELb1ELb1ELb1ELb1EEENS1_21CollectiveEpilogueFwdINS6_IJS8_SA_S9_EEENS6_IJNS7_ILi1EEESI_SI_EEESC_SE_Li128ELb1ELb1ELb1ELb0EEENS1_36VarlenDynamicPersistentTileSchedulerILi128ELi48ELi128ELi128ELb1ELb1ELb0ELb0ELb1ELb1EEEEEEEEEvNT_6ParamsE)
        /*00a4*/ 	.word	0x00000000


	//----- nvinfo : EIATTR_REGCOUNT
	.align		4
.L_38:
        /*00a8*/ 	.byte	0x04, 0x2f
        /*00aa*/ 	.short	(.L_40 - .L_39)
	.align		4
.L_39:
        /*00ac*/ 	.word	index@(_ZN7cutlass13device_kernelIN5flash19enable_sm80_to_sm89INS1_16FlashAttnFwdSm80INS1_25CollectiveMainloopFwdSm80ILi4ELi1ELb0EN4cute5tupleIJNS5_1CILi128EEENS7_ILi48EEENS7_ILi96EEEEEELi96ENS_6half_tEfNS_4arch4Sm80ELb0ELb0ELb1ELb1ELb1ELb0ELb1ELb1EEENS1_21CollectiveEpilogueFwdINS6_IJS8_SA_S9_EEENS6_IJNS7_ILi1EEESI_SI_EEESC_SE_Li128ELb1ELb1ELb1ELb0EEENS1_36VarlenDynamicPersistentTileSchedulerILi128ELi48ELi128ELi128ELb1ELb1ELb0ELb0ELb1ELb1EEEEEEEEEvNT_6ParamsE)
        /*00b0*/ 	.word	0x00000004


	//----- nvinfo : EIATTR_FRAME_SIZE
	.align		4
.L_40:
        /*00b4*/ 	.byte	0x04, 0x11
        /*00b6*/ 	.short	(.L_42 - .L_41)
	.align		4
.L_41:
        /*00b8*/ 	.word	index@(_ZN7cutlass13device_kernelIN5flash19enable_sm80_to_sm89INS1_16FlashAttnFwdSm80INS1_25CollectiveMainloopFwdSm80ILi4ELi1ELb0EN4cute5tupleIJNS5_1CILi128EEENS7_ILi48EEENS7_ILi96EEEEEELi96ENS_6half_tEfNS_4arch4Sm80ELb0ELb0ELb1ELb1ELb1ELb0ELb1ELb1EEENS1_21CollectiveEpilogueFwdINS6_IJS8_SA_S9_EEENS6_IJNS7_ILi1EEESI_SI_EEESC_SE_Li128ELb1ELb1ELb1ELb0EEENS1_36VarlenDynamicPersistentTileSchedulerILi128ELi48ELi128ELi128ELb1ELb1ELb0ELb0ELb1ELb1EEEEEEEEEvNT_6ParamsE)
        /*00bc*/ 	.word	0x00000000


	//----- nvinfo : EIATTR_REGCOUNT
	.align		4
.L_42:
        /*00c0*/ 	.byte	0x04, 0x2f
        /*00c2*/ 	.short	(.L_44 - .L_43)
	.align		4
.L_43:
        /*00c4*/ 	.word	index@(_ZN7cutlass13device_kernelIN5flash19enable_sm80_to_sm89INS1_16FlashAttnFwdSm80INS1_25CollectiveMainloopFwdSm80ILi4ELi1ELb0EN4cute5tupleIJNS5_1CILi128EEENS7_ILi64EEENS7_ILi96EEEEEELi96ENS_6half_tEfNS_4arch4Sm80ELb0ELb0ELb1ELb0ELb1ELb0ELb1ELb1EEENS1_21CollectiveEpilogueFwdINS6_IJS8_SA_S9_EEENS6_IJNS7_ILi1EEESI_SI_EEESC_SE_Li128ELb0ELb1ELb1ELb0EEENS1_19SingleTileSchedulerILb0ELb1ELb1ELi128EEEEEEEEEvNT_6ParamsE)
        /*00c8*/ 	.word	0x00000004


	//----- nvinfo : EIATTR_FRAME_SIZE
	.align		4
.L_44:
        /*00cc*/ 	.byte	0x04, 0x11
        /*00ce*/ 	.short	(.L_46 - .L_45)
	.align		4
.L_45:
        /*00d0*/ 	.word	index@(_ZN7cutlass13device_kernelIN5flash19enable_sm80_to_sm89INS1_16FlashAttnFwdSm80INS1_25CollectiveMainloopFwdSm80ILi4ELi1ELb0EN4cute5tupleIJNS5_1CILi128EEENS7_ILi64EEENS7_ILi96EEEEEELi96ENS_6half_tEfNS_4arch4Sm80ELb0ELb0ELb1ELb0ELb1ELb0ELb1ELb1EEENS1_21CollectiveEpilogueFwdINS6_IJS8_SA_S9_EEENS6_IJNS7_ILi1EEESI_SI_EEESC_SE_Li128ELb0ELb1ELb1ELb0EEENS1_19SingleTileSchedulerILb0ELb1ELb1ELi128EEEEEEEEEvNT_6ParamsE)
        /*00d4*/ 	.word	0x00000000


	//----- nvinfo : EIATTR_MIN_STACK_SIZE
	.align		4
.L_46:
        /*00d8*/ 	.byte	0x04, 0x12
        /*00da*/ 	.short	(.L_48 - .L_47)
	.align		4
.L_47:
        /*00dc*/ 	.word	index@(_ZN7cutlass13device_kernelIN5flash19enable_sm80_to_sm89INS1_16FlashAttnFwdSm80INS1_25CollectiveMainloopFwdSm80ILi4ELi1ELb0EN4cute5tupleIJNS5_1CILi128EEENS7_ILi64EEENS7_ILi96EEEEEELi96ENS_6half_tEfNS_4arch4Sm80ELb0ELb0ELb1ELb0ELb1ELb0ELb1ELb1EEENS1_21CollectiveEpilogueFwdINS6_IJS8_SA_S9_EEENS6_IJNS7_ILi1EEESI_SI_EEESC_SE_Li128ELb0ELb1ELb1ELb0EEENS1_19SingleTileSchedulerILb0ELb1ELb1ELi128EEEEEEEEEvNT_6ParamsE)
        /*00e0*/ 	.word	0x00000000


	//----- nvinfo : EIATTR_MIN_STACK_SIZE
	.align		4
.L_48:
        /*00e4*/ 	.byte	0x04, 0x12
        /*00e6*/ 	.short	(.L_50 - .L_49)
	.align		4
.L_49:
        /*00e8*/ 	.word	index@(_ZN7cutlass13device_kernelIN5flash19enable_sm80_to_sm89INS1_16FlashAttnFwdSm80INS1_25CollectiveMainloopFwdSm80ILi4ELi1ELb0EN4cute5tupleIJNS5_1CILi128EEENS7_ILi48EEENS7_ILi96EEEEEELi96ENS_6half_tEfNS_4arch4Sm80ELb0ELb0ELb1ELb1ELb1ELb0ELb1ELb1EEENS1_21CollectiveEpilogueFwdINS6_IJS8_SA_S9_EEENS6_IJNS7_ILi1EEESI_SI_EEESC_SE_Li128ELb1ELb1ELb1ELb0EEENS1_36VarlenDynamicPersistentTileSchedulerILi128ELi48ELi128ELi128ELb1ELb1ELb0ELb0ELb1ELb1EEEEEEEEEvNT_6ParamsE)
        /*00ec*/ 	.word	0x00000000


	//----- nvinfo : EIATTR_MIN_STACK_SIZE
	.align		4
.L_50:
        /*00f0*/ 	.byte	0x04, 0x12
        /*00f2*/ 	.short	(.L_52 - .L_51)
	.align		4
.L_51:
        /*00f4*/ 	.word	index@(_ZN7cutlass13device_kernelIN5flash19enable_sm80_to_sm89INS1_16FlashAttnFwdSm80INS1_25CollectiveMainloopFwdSm80ILi4ELi1ELb0EN4cute5tupleIJNS5_1CILi128EEENS7_ILi48EEENS7_ILi96EEEEEELi96ENS_6half_tEfNS_4arch4Sm80ELb0ELb0ELb1ELb1ELb1ELb1ELb1ELb1EEENS1_21CollectiveEpilogueFwdINS6_IJS8_SA_S9_EEENS6_IJNS7_ILi1EEESI_SI_EEESC_SE_Li128ELb1ELb1ELb1ELb0EEENS1_36VarlenDynamicPersistentTileSchedulerILi128ELi48ELi128ELi128ELb1ELb1ELb0ELb0ELb1ELb1EEEEEEEEEvNT_6ParamsE)
        /*00f8*/ 	.word	0x00000000


	//----- nvinfo : EIATTR_MIN_STACK_SIZE
	.align		4
.L_52:
        /*00fc*/ 	.byte	0x04, 0x12
        /*00fe*/ 	.short	(.L_54 - .L_53)
	.align		4
.L_53:
        /*0100*/ 	.word	index@(_ZN7cutlass13device_kernelIN5flash19enable_sm80_to_sm89INS1_16FlashAttnFwdSm80INS1_25CollectiveMainloopFwdSm80ILi4ELi1ELb0EN4cute5tupleIJNS5_1CILi128EEENS7_ILi48EEENS7_ILi96EEEEEELi96ENS_6half_tEfNS_4arch4Sm80ELb0ELb1ELb1ELb0ELb1ELb0ELb1ELb1EEENS1_21CollectiveEpilogueFwdINS6_IJS8_SA_S9_EEENS6_IJNS7_ILi1EEESI_SI_EEESC_SE_Li128ELb0ELb1ELb1ELb0EEENS1_19SingleTileSchedulerILb0ELb1ELb1ELi128EEEEEEEEEvNT_6ParamsE)
        /*0104*/ 	.word	0x00000000


	//----- nvinfo : EIATTR_MIN_STACK_SIZE
	.align		4
.L_54:
        /*0108*/ 	.byte	0x04, 0x12
        /*010a*/ 	.short	(.L_56 - .L_55)
	.align		4
.L_55:
        /*010c*/ 	.word	index@(_ZN7cutlass13device_kernelIN5flash19enable_sm80_to_sm89INS1_16FlashAttnFwdSm80INS1_25CollectiveMainloopFwdSm80ILi4ELi1ELb0EN4cute5tupleIJNS5_1CILi128EEENS7_ILi48EEENS7_ILi96EEEEEELi96ENS_6half_tEfNS_4arch4Sm80ELb0ELb1ELb1ELb1ELb1ELb0ELb1ELb1EEENS1_21CollectiveEpilogueFwdINS6_IJS8_SA_S9_EEENS6_IJNS7_ILi1EEESI_SI_EEESC_SE_Li128ELb1ELb1ELb1ELb0EEENS1_36VarlenDynamicPersistentTileSchedulerILi128ELi48ELi128ELi128ELb1ELb1ELb0ELb1ELb0ELb1EEEEEEEEEvNT_6ParamsE)
        /*0110*/ 	.word	0x00000000


	//----- nvinfo : EIATTR_MIN_STACK_SIZE
	.align		4
.L_56:
        /*0114*/ 	.byte	0x04, 0x12
        /*0116*/ 	.short	(.L_58 - .L_57)
	.align		4
.L_57:
        /*0118*/ 	.word	index@(_ZN7cutlass13device_kernelIN5flash19enable_sm80_to_sm89INS1_16FlashAttnFwdSm80INS1_25CollectiveMainloopFwdSm80ILi4ELi1ELb0EN4cute5tupleIJNS5_1CILi128EEENS7_ILi48EEENS7_ILi96EEEEEELi96ENS_6half_tEfNS_4arch4Sm80ELb0ELb1ELb1ELb1ELb1ELb1ELb1ELb1EEENS1_21CollectiveEpilogueFwdINS6_IJS8_SA_S9_EEENS6_IJNS7_ILi1EEESI_SI_EEESC_SE_Li128ELb1ELb1ELb1ELb0EEENS1_36VarlenDynamicPersistentTileSchedulerILi128ELi48ELi128ELi128ELb1ELb1ELb0ELb1ELb0ELb1EEEEEEEEEvNT_6ParamsE)
        /*011c*/ 	.word	0x00000000


	//----- nvinfo : EIATTR_MIN_STACK_SIZE
	.align		4
.L_58:
        /*0120*/ 	.byte	0x04, 0x12
        /*0122*/ 	.short	(.L_60 - .L_59)
	.align		4
.L_59:
        /*0124*/ 	.word	index@(_ZN7cutlass13device_kernelIN5flash19enable_sm80_to_sm89INS1_16FlashAttnFwdSm80INS1_25CollectiveMainloopFwdSm80ILi4ELi1ELb0EN4cute5tupleIJNS5_1CILi128EEENS7_ILi64EEENS7_ILi96EEEEEELi96ENS_6half_tEfNS_4arch4Sm80ELb1ELb0ELb1ELb0ELb1ELb0ELb1ELb1EEENS1_21CollectiveEpilogueFwdINS6_IJS8_SA_S9_EEENS6_IJNS7_ILi1EEESI_SI_EEESC_SE_Li128ELb0ELb1ELb1ELb0EEENS1_30DynamicPersistentTileSchedulerILi128ELi128ELb1ELb1ELb0EEEEEEEEEvNT_6ParamsE)
        /*0128*/ 	.word	0x00000000


	//----- nvinfo : EIATTR_MIN_STACK_SIZE
	.align		4
.L_60:
        /*012c*/ 	.byte	0x04, 0x12
        /*012e*/ 	.short	(.L_62 - .L_61)
	.align		4
.L_61:
        /*0130*/ 	.word	index@(_ZN7cutlass13device_kernelIN5flash19enable_sm80_to_sm89INS1_16FlashAttnFwdSm80INS1_25CollectiveMainloopFwdSm80ILi4ELi1ELb0EN4cute5tupleIJNS5_1CILi128EEENS7_ILi48EEENS7_ILi96EEEEEELi96ENS_6half_tEfNS_4arch4Sm80ELb1ELb0ELb1ELb1ELb1ELb0ELb1ELb1EEENS1_21CollectiveEpilogueFwdINS6_IJS8_SA_S9_EEENS6_IJNS7_ILi1EEESI_SI_EEESC_SE_Li128ELb1ELb1ELb1ELb0EEENS1_36VarlenDynamicPersistentTileSchedulerILi128ELi48ELi128ELi128ELb1ELb1ELb0ELb1ELb1ELb1EEEEEEEEEvNT_6ParamsE)
        /*0134*/ 	.word	0x00000000


	//----- nvinfo : EIATTR_MIN_STACK_SIZE
	.align		4
.L_62:
        /*0138*/ 	.byte	0x04, 0x12
        /*013a*/ 	.short	(.L_64 - .L_63)
	.align		4
.L_63:
        /*013c*/ 	.word	index@(_ZN7cutlass13device_kernelIN5flash19enable_sm80_to_sm89INS1_16FlashAttnFwdSm80INS1_25CollectiveMainloopFwdSm80ILi4ELi1ELb0EN4cute5tupleIJNS5_1CILi128EEENS7_ILi48EEENS7_ILi96EEEEEELi96ENS_6half_tEfNS_4arch4Sm80ELb1ELb0ELb1ELb1ELb1ELb1ELb1ELb1EEENS1_21CollectiveEpilogueFwdINS6_IJS8_SA_S9_EEENS6_IJNS7_ILi1EEESI_SI_EEESC_SE_Li128ELb1ELb1ELb1ELb0EEENS1_36VarlenDynamicPersistentTileSchedulerILi128ELi48ELi128ELi128ELb1ELb1ELb0ELb1ELb1ELb1EEEEEEEEEvNT_6ParamsE)
        /*0140*/ 	.word	0x00000000
.L_64:


//--------------------- .nv.compat                --------------------------
	.section	.nv.compat,"",@"SHT_CUDA_COMPAT_INFO"
	.align	4
        /*0000*/ 	.byte	0x02, 0x09, 0x01, 0x00, 0x02, 0x02, 0x01, 0x00, 0x02, 0x05, 0x05, 0x00, 0x03, 0x07, 0x01, 0x01
        /*0010*/ 	.byte	0x02, 0x03, 0x00, 0x00, 0x02, 0x06, 0x01, 0x00, 0x04, 0x0b, 0x08, 0x00, 0x00, 0x00, 0x00, 0x00
        /*0020*/ 	.byte	0x00, 0x00, 0x00, 0x00


//--------------------- .nv.info._ZN7cutlass13device_kernelIN5flash19enable_sm80_to_sm89INS1_16FlashAttnFwdSm80INS1_25CollectiveMainloopFwdSm80ILi4ELi1ELb0EN4cute5tupleIJNS5_1CILi128EEENS7_ILi64EEENS7_ILi96EEEEEELi96ENS_6half_tEfNS_4arch4Sm80ELb0ELb0ELb1ELb0ELb1ELb0ELb1ELb1EEENS1_21CollectiveEpilogueFwdINS6_IJS8_SA_S9_EEENS6_IJNS7_ILi1EEESI_SI_EEESC_SE_Li128ELb0ELb1ELb1ELb0EEENS1_19SingleTileSchedulerILb0ELb1ELb1ELi128EEEEEEEEEvNT_6ParamsE --------------------------
	.section	.nv.info._ZN7cutlass13device_kernelIN5flash19enable_sm80_to_sm89INS1_16FlashAttnFwdSm80INS1_25CollectiveMainloopFwdSm80ILi4ELi1ELb0EN4cute5tupleIJNS5_1CILi128EEENS7_ILi64EEENS7_ILi96EEEEEELi96ENS_6half_tEfNS_4arch4Sm80ELb0ELb0ELb1ELb0ELb1ELb0ELb1ELb1EEENS1_21CollectiveEpilogueFwdINS6_IJS8_SA_S9_EEENS6_IJNS7_ILi1EEESI_SI_EEESC_SE_Li128ELb0ELb1ELb1ELb0EEENS1_19SingleTileSchedulerILb0ELb1ELb1ELi128EEEEEEEEEvNT_6ParamsE,"",@"SHT_CUDA_INFO"
	.sectionflags	@""
	.align	4


	//----- nvinfo : EIATTR_CUDA_API_VERSION
	.align		4
        /*0000*/ 	.byte	0x04, 0x37
        /*0002*/ 	.short	(.L_66 - .L_65)
.L_65:
        /*0004*/ 	.word	0x00000082


	//----- nvinfo : EIATTR_KPARAM_INFO
	.align		4
.L_66:
        /*0008*/ 	.byte	0x04, 0x17
        /*000a*/ 	.short	(.L_68 - .L_67)
.L_67:
        /*000c*/ 	.word	0x00000000
        /*0010*/ 	.short	0x0000
        /*0012*/ 	.short	0x0000
        /*0014*/ 	.byte	0x00, 0xf0, 0x61, 0x10


	//----- nvinfo : EIATTR_SPARSE_MMA_MASK
	.align		4
.L_68:
        /*0018*/ 	.byte	0x03, 0x50
        /*001a*/ 	.short	0x0000


	//----- nvinfo : EIATTR_MAXREG_COUNT
	.align		4
        /*001c*/ 	.byte	0x03, 0x1b
        /*001e*/ 	.short	0x00ff


	//----- nvinfo : EIATTR_MERCURY_ISA_VERSION
	.align		4
        /*0020*/ 	.byte	0x03, 0x5f
        /*0022*/ 	.short	0x0101


	//----- nvinfo : EIATTR_VRC_CTA_INIT_COUNT
	.align		4
        /*0024*/ 	.byte	0x02, 0x4a
	.zero		1
	.zero		1


	//----- nvinfo : EIATTR_EXIT_INSTR_OFFSETS
	.align		4
        /*0028*/ 	.byte	0x04, 0x1c
        /*002a*/ 	.short	(.L_70 - .L_69)


	//   ....[0]....
.L_69:
        /*002c*/ 	.word	0x00000010


	//----- nvinfo : EIATTR_MAX_THREADS
	.align		4
.L_70:
        /*0030*/ 	.byte	0x04, 0x05
        /*0032*/ 	.short	(.L_72 - .L_71)
.L_71:
        /*0034*/ 	.word	0x00000080
        /*0038*/ 	.word	0x00000001
        /*003c*/ 	.word	0x00000001


	//----- nvinfo : EIATTR_CBANK_PARAM_SIZE
	.align		4
.L_72:
        /*0040*/ 	.byte	0x03, 0x19
        /*0042*/ 	.short	0x0418


	//----- nvinfo : EIATTR_PARAM_CBANK
	.align		4
        /*0044*/ 	.byte	0x04, 0x0a
        /*0046*/ 	.short	(.L_74 - .L_73)
	.align		4
.L_73:
        /*0048*/ 	.word	index@(.nv.constant0._ZN7cutlass13device_kernelIN5flash19enable_sm80_to_sm89INS1_16FlashAttnFwdSm80INS1_25CollectiveMainloopFwdSm80ILi4ELi1ELb0EN4cute5tupleIJNS5_1CILi128EEENS7_ILi64EEENS7_ILi96EEEEEELi96ENS_6half_tEfNS_4arch4Sm80ELb0ELb0ELb1ELb0ELb1ELb0ELb1ELb1EEENS1_21CollectiveEpilogueFwdINS6_IJS8_SA_S9_EEENS6_IJNS7_ILi1EEESI_SI_EEESC_SE_Li128ELb0ELb1ELb1ELb0EEENS1_19SingleTileSchedulerILb0ELb1ELb1ELi128EEEEEEEEEvNT_6ParamsE)
        /*004c*/ 	.short	0x0380
        /*004e*/ 	.short	0x0418


	//----- nvinfo : EIATTR_SW_WAR
	.align		4
.L_74:
        /*0050*/ 	.byte	0x04, 0x36
        /*0052*/ 	.short	(.L_76 - .L_75)
.L_75:
        /*0054*/ 	.word	0x00000008
.L_76:


//--------------------- .nv.info._ZN7cutlass13device_kernelIN5flash19enable_sm80_to_sm89INS1_16FlashAttnFwdSm80INS1_25CollectiveMainloopFwdSm80ILi4ELi1ELb0EN4cute5tupleIJNS5_1CILi128EEENS7_ILi48EEENS7_ILi96EEEEEELi96ENS_6half_tEfNS_4arch4Sm80ELb0ELb0ELb1ELb1ELb1ELb0ELb1ELb1EEENS1_21CollectiveEpilogueFwdINS6_IJS8_SA_S9_EEENS6_IJNS7_ILi1EEESI_SI_EEESC_SE_Li128ELb1ELb1ELb1ELb0EEENS1_36VarlenDynamicPersistentTileSchedulerILi128ELi48ELi128ELi128ELb1ELb1ELb0ELb0ELb1ELb1EEEEEEEEEvNT_6ParamsE --------------------------
	.section	.nv.info._ZN7cutlass13device_kernelIN5flash19enable_sm80_to_sm89INS1_16FlashAttnFwdSm80INS1_25CollectiveMainloopFwdSm80ILi4ELi1ELb0EN4cute5tupleIJNS5_1CILi128EEENS7_ILi48EEENS7_ILi96EEEEEELi96ENS_6half_tEfNS_4arch4Sm80ELb0ELb0ELb1ELb1ELb1ELb0ELb1ELb1EEENS1_21CollectiveEpilogueFwdINS6_IJS8_SA_S9_EEENS6_IJNS7_ILi1EEESI_SI_EEESC_SE_Li128ELb1ELb1ELb1ELb0EEENS1_36VarlenDynamicPersistentTileSchedulerILi128ELi48ELi128ELi128ELb1ELb1ELb0ELb0ELb1ELb1EEEEEEEEEvNT_6ParamsE,"",@"SHT_CUDA_INFO"
	.sectionflags	@""
	.align	4


	//----- nvinfo : EIATTR_CUDA_API_VERSION
	.align		4
        /*0000*/ 	.byte	0x04, 0x37
        /*0002*/ 	.short	(.L_78 - .L_77)
.L_77:
        /*0004*/ 	.word	0x00000082


	//----- nvinfo : EIATTR_KPARAM_INFO
	.align		4
.L_78:
        /*0008*/ 	.byte	0x04, 0x17
        /*000a*/ 	.short	(.L_80 - .L_79)
.L_79:
        /*000c*/ 	.word	0x00000000
        /*0010*/ 	.short	0x0000
        /*0012*/ 	.short	0x0000
        /*0014*/ 	.byte	0x00, 0xf0, 0xe1, 0x10


	//----- nvinfo : EIATTR_SPARSE_MMA_MASK
	.align		4
.L_80:
        /*0018*/ 	.byte	0x03, 0x50
        /*001a*/ 	.short	0x0000


	//----- nvinfo : EIATTR_MAXREG_COUNT
	.align		4
        /*001c*/ 	.byte	0x03, 0x1b
        /*001e*/ 	.short	0x00ff


	//----- nvinfo : EIATTR_MERCURY_ISA_VERSION
	.align		4
        /*0020*/ 	.byte	0x03, 0x5f
        /*0022*/ 	.short	0x0101


	//----- nvinfo : EIATTR_VRC_CTA_INIT_COUNT
	.align		4
        /*0024*/ 	.byte	0x02, 0x4a
	.zero		1
	.zero		1


	//----- nvinfo : EIATTR_EXIT_INSTR_OFFSETS
	.align		4
        /*0028*/ 	.byte	0x04, 0x1c
        /*002a*/ 	.short	(.L_82 - .L_81)


	//   ....[0]....
.L_81:
        /*002c*/ 	.word	0x00000010


	//----- nvinfo : EIATTR_MAX_THREADS
	.align		4
.L_82:
        /*0030*/ 	.byte	0x04, 0x05
        /*0032*/ 	.short	(.L_84 - .L_83)
.L_83:
        /*0034*/ 	.word	0x00000080
        /*0038*/ 	.word	0x00000001
        /*003c*/ 	.word	0x00000001


	//----- nvinfo : EIATTR_CBANK_PARAM_SIZE
	.align		4
.L_84:
        /*0040*/ 	.byte	0x03, 0x19
        /*0042*/ 	.short	0x0438


	//----- nvinfo : EIATTR_PARAM_CBANK
	.align		4
        /*0044*/ 	.byte	0x04, 0x0a
        /*0046*/ 	.short	(.L_86 - .L_85)
	.align		4
.L_85:
        /*0048*/ 	.word	index@(.nv.constant0._ZN7cutlass13device_kernelIN5flash19enable_sm80_to_sm89INS1_16FlashAttnFwdSm80INS1_25CollectiveMainloopFwdSm80ILi4ELi1ELb0EN4cute5tupleIJNS5_1CILi128EEENS7_ILi48EEENS7_ILi96EEEEEELi96ENS_6half_tEfNS_4arch4Sm80ELb0ELb0ELb1ELb1ELb1ELb0ELb1ELb1EEENS1_21CollectiveEpilogueFwdINS6_IJS8_SA_S9_EEENS6_IJNS7_ILi1EEESI_SI_EEESC_SE_Li128ELb1ELb1ELb1ELb0EEENS1_36VarlenDynamicPersistentTileSchedulerILi128ELi48ELi128ELi128ELb1ELb1ELb0ELb0ELb1ELb1EEEEEEEEEvNT_6ParamsE)
        /*004c*/ 	.short	0x0380
        /*004e*/ 	.short	0x0438


	//----- nvinfo : EIATTR_SW_WAR
	.align		4
.L_86:
        /*0050*/ 	.byte	0x04, 0x36
        /*0052*/ 	.short	(.L_88 - .L_87)
.L_87:
        /*0054*/ 	.word	0x00000008
.L_88:


//--------------------- .nv.info._ZN7cutlass13device_kernelIN5flash19enable_sm80_to_sm89INS1_16FlashAttnFwdSm80INS1_25CollectiveMainloopFwdSm80ILi4ELi1ELb0EN4cute5tupleIJNS5_1CILi128EEENS7_ILi48EEENS7_ILi96EEEEEELi96ENS_6half_tEfNS_4arch4Sm80ELb0ELb0ELb1ELb1ELb1ELb1ELb1ELb1EEENS1_21CollectiveEpilogueFwdINS6_IJS8_SA_S9_EEENS6_IJNS7_ILi1EEESI_SI_EEESC_SE_Li128ELb1ELb1ELb1ELb0EEENS1_36VarlenDynamicPersistentTileSchedulerILi128ELi48ELi128ELi128ELb1ELb1ELb0ELb0ELb1ELb1EEEEEEEEEvNT_6ParamsE --------------------------
	.section	.nv.info._ZN7cutlass13device_kernelIN5flash19enable_sm80_to_sm89INS1_16FlashAttnFwdSm80INS1_25CollectiveMainloopFwdSm80ILi4ELi1ELb0EN4cute5tupleIJNS5_1CILi128EEENS7_ILi48EEENS7_ILi96EEEEEELi96ENS_6half_tEfNS_4arch4Sm80ELb0ELb0ELb1ELb1ELb1ELb1ELb1ELb1EEENS1_21CollectiveEpilogueFwdINS6_IJS8_SA_S9_EEENS6_IJNS7_ILi1EEESI_SI_EEESC_SE_Li128ELb1ELb1ELb1ELb0EEENS1_36VarlenDynamicPersistentTileSchedulerILi128ELi48ELi128ELi128ELb1ELb1ELb0ELb0ELb1ELb1EEEEEEEEEvNT_6ParamsE,"",@"SHT_CUDA_INFO"
	.sectionflags	@""
	.align	4


	//----- nvinfo : EIATTR_CUDA_API_VERSION
	.align		4
        /*0000*/ 	.byte	0x04, 0x37
        /*0002*/ 	.short	(.L_90 - .L_89)
.L_89:
        /*0004*/ 	.word	0x00000082


	//----- nvinfo : EIATTR_KPARAM_INFO
	.align		4
.L_90:
        /*0008*/ 	.byte	0x04, 0x17
        /*000a*/ 	.short	(.L_92 - .L_91)
.L_91:
        /*000c*/ 	.word	0x00000000
        /*0010*/ 	.short	0x0000
        /*0012*/ 	.short	0x0000
        /*0014*/ 	.byte	0x00, 0xf0, 0xe1, 0x10


	//----- nvinfo : EIATTR_SPARSE_MMA_MASK
	.align		4
.L_92:
        /*0018*/ 	.byte	0x03, 0x50
        /*001a*/ 	.short	0x0000


	//----- nvinfo : EIATTR_MAXREG_COUNT
	.align		4
        /*001c*/ 	.byte	0x03, 0x1b
        /*001e*/ 	.short	0x00ff


	//----- nvinfo : EIATTR_MERCURY_ISA_VERSION
	.align		4
        /*0020*/ 	.byte	0x03, 0x5f
        /*0022*/ 	.short	0x0101


	//----- nvinfo : EIATTR_VRC_CTA_INIT_COUNT
	.align		4
        /*0024*/ 	.byte	0x02, 0x4a
	.zero		1
	.zero		1


	//----- nvinfo : EIATTR_EXIT_INSTR_OFFSETS
	.align		4
        /*0028*/ 	.byte	0x04, 0x1c
        /*002a*/ 	.short	(.L_94 - .L_93)


	//   ....[0]....
.L_93:
        /*002c*/ 	.word	0x00000010


	//----- nvinfo : EIATTR_MAX_THREADS
	.align		4
.L_94:
        /*0030*/ 	.byte	0x04, 0x05
        /*0032*/ 	.short	(.L_96 - .L_95)
.L_95:
        /*0034*/ 	.word	0x00000080
        /*0038*/ 	.word	0x00000001
        /*003c*/ 	.word	0x00000001


	//----- nvinfo : EIATTR_CBANK_PARAM_SIZE
	.align		4
.L_96:
        /*0040*/ 	.byte	0x03, 0x19
        /*0042*/ 	.short	0x0438


	//----- nvinfo : EIATTR_PARAM_CBANK
	.align		4
        /*0044*/ 	.byte	0x04, 0x0a
        /*0046*/ 	.short	(.L_98 - .L_97)
	.align		4
.L_97:
        /*0048*/ 	.word	index@(.nv.constant0._ZN7cutlass13device_kernelIN5flash19enable_sm80_to_sm89INS1_16FlashAttnFwdSm80INS1_25CollectiveMainloopFwdSm80ILi4ELi1ELb0EN4cute5tupleIJNS5_1CILi128EEENS7_ILi48EEENS7_ILi96EEEEEELi96ENS_6half_tEfNS_4arch4Sm80ELb0ELb0ELb1ELb1ELb1ELb1ELb1ELb1EEENS1_21CollectiveEpilogueFwdINS6_IJS8_SA_S9_EEENS6_IJNS7_ILi1EEESI_SI_EEESC_SE_Li128ELb1ELb1ELb1ELb0EEENS1_36VarlenDynamicPersistentTileSchedulerILi128ELi48ELi128ELi128ELb1ELb1ELb0ELb0ELb1ELb1EEEEEEEEEvNT_6ParamsE)
        /*004c*/ 	.short	0x0380
        /*004e*/ 	.short	0x0438


	//----- nvinfo : EIATTR_SW_WAR
	.align		4
.L_98:
        /*0050*/ 	.byte	0x04, 0x36
        /*0052*/ 	.short	(.L_100 - .L_99)
.L_99:
        /*0054*/ 	.word	0x00000008
.L_100:


//--------------------- .nv.info._ZN7cutlass13device_kernelIN5flash19enable_sm80_to_sm89INS1_16FlashAttnFwdSm80INS1_25CollectiveMainloopFwdSm80ILi4ELi1ELb0EN4cute5tupleIJNS5_1CILi128EEENS7_ILi48EEENS7_ILi96EEEEEELi96ENS_6half_tEfNS_4arch4Sm80ELb0ELb1ELb1ELb0ELb1ELb0ELb1ELb1EEENS1_21CollectiveEpilogueFwdINS6_IJS8_SA_S9_EEENS6_IJNS7_ILi1EEESI_SI_EEESC_SE_Li128ELb0ELb1ELb1ELb0EEENS1_19SingleTileSchedulerILb0ELb1ELb1ELi128EEEEEEEEEvNT_6ParamsE --------------------------
	.section	.nv.info._ZN7cutlass13device_kernelIN5flash19enable_sm80_to_sm89INS1_16FlashAttnFwdSm80INS1_25CollectiveMainloopFwdSm80ILi4ELi1ELb0EN4cute5tupleIJNS5_1CILi128EEENS7_ILi48EEENS7_ILi96EEEEEELi96ENS_6half_tEfNS_4arch4Sm80ELb0ELb1ELb1ELb0ELb1ELb0ELb1ELb1EEENS1_21CollectiveEpilogueFwdINS6_IJS8_SA_S9_EEENS6_IJNS7_ILi1EEESI_SI_EEESC_SE_Li128ELb0ELb1ELb1ELb0EEENS1_19SingleTileSchedulerILb0ELb1ELb1ELi128EEEEEEEEEvNT_6ParamsE,"",@"SHT_CUDA_INFO"
	.sectionflags	@""
	.align	4


	//----- nvinfo : EIATTR_CUDA_API_VERSION
	.align		4
        /*0000*/ 	.byte	0x04, 0x37
        /*0002*/ 	.short	(.L_102 - .L_101)
.L_101:
        /*0004*/ 	.word	0x00000082


	//----- nvinfo : EIATTR_KPARAM_INFO
	.align		4
.L_102:
        /*0008*/ 	.byte	0x04, 0x17
        /*000a*/ 	.short	(.L_104 - .L_103)
.L_103:
        /*000c*/ 	.word	0x00000000
        /*0010*/ 	.short	0x0000
        /*0012*/ 	.short	0x0000
        /*0014*/ 	.byte	0x00, 0xf0, 0x61, 0x10


	//----- nvinfo : EIATTR_SPARSE_MMA_MASK
	.align		4
.L_104:
        /*0018*/ 	.byte	0x03, 0x50
        /*001a*/ 	.short	0x0000


	//----- nvinfo : EIATTR_MAXREG_COUNT
	.align		4
        /*001c*/ 	.byte	0x03, 0x1b
        /*001e*/ 	.short	0x00ff


	//----- nvinfo : EIATTR_MERCURY_ISA_VERSION
	.align		4
        /*0020*/ 	.byte	0x03, 0x5f
        /*0022*/ 	.short	0x0101


	//----- nvinfo : EIATTR_VRC_CTA_INIT_COUNT
	.align		4
        /*0024*/ 	.byte	0x02, 0x4a
	.zero		1
	.zero		1


	//----- nvinfo : EIATTR_EXIT_INSTR_OFFSETS
	.align		4
        /*0028*/ 	.byte	0x04, 0x1c
        /*002a*/ 	.short	(.L_106 - .L_105)


	//   ....[0]....
.L_105:
        /*002c*/ 	.word	0x00000010


	//----- nvinfo : EIATTR_MAX_THREADS
	.align		4
.L_106:
        /*0030*/ 	.byte	0x04, 0x05
        /*0032*/ 	.short	(.L_108 - .L_107)
.L_107:
        /*0034*/ 	.word	0x00000080
        /*0038*/ 	.word	0x00000001
        /*003c*/ 	.word	0x00000001


	//----- nvinfo : EIATTR_CBANK_PARAM_SIZE
	.align		4
.L_108:
        /*0040*/ 	.byte	0x03, 0x19
        /*0042*/ 	.short	0x0418


	//----- nvinfo : EIATTR_PARAM_CBANK
	.align		4
        /*0044*/ 	.byte	0x04, 0x0a
        /*0046*/ 	.short	(.L_110 - .L_109)
	.align		4
.L_109:
        /*0048*/ 	.word	index@(.nv.constant0._ZN7cutlass13device_kernelIN5flash19enable_sm80_to_sm89INS1_16FlashAttnFwdSm80INS1_25CollectiveMainloopFwdSm80ILi4ELi1ELb0EN4cute5tupleIJNS5_1CILi128EEENS7_ILi48EEENS7_ILi96EEEEEELi96ENS_6half_tEfNS_4arch4Sm80ELb0ELb1ELb1ELb0ELb1ELb0ELb1ELb1EEENS1_21CollectiveEpilogueFwdINS6_IJS8_SA_S9_EEENS6_IJNS7_ILi1EEESI_SI_EEESC_SE_Li128ELb0ELb1ELb1ELb0EEENS1_19SingleTileSchedulerILb0ELb1ELb1ELi128EEEEEEEEEvNT_6ParamsE)
        /*004c*/ 	.short	0x0380
        /*004e*/ 	.short	0x0418


	//----- nvinfo : EIATTR_SW_WAR
	.align		4
.L_110:
        /*0050*/ 	.byte	0x04, 0x36
        /*0052*/ 	.short	(.L_112 - .L_111)
.L_111:
        /*0054*/ 	.word	0x00000008
.L_112:


//--------------------- .nv.info._ZN7cutlass13device_kernelIN5flash19enable_sm80_to_sm89INS1_16FlashAttnFwdSm80INS1_25CollectiveMainloopFwdSm80ILi4ELi1ELb0EN4cute5tupleIJNS5_1CILi128EEENS7_ILi48EEENS7_ILi96EEEEEELi96ENS_6half_tEfNS_4arch4Sm80ELb0ELb1ELb1ELb1ELb1ELb0ELb1ELb1EEENS1_21CollectiveEpilogueFwdINS6_IJS8_SA_S9_EEENS6_IJNS7_ILi1EEESI_SI_EEESC_SE_Li128ELb1ELb1ELb1ELb0EEENS1_36VarlenDynamicPersistentTileSchedulerILi128ELi48ELi128ELi128ELb1ELb1ELb0ELb1ELb0ELb1EEEEEEEEEvNT_6ParamsE --------------------------
	.section	.nv.info._ZN7cutlass13device_kernelIN5flash19enable_sm80_to_sm89INS1_16FlashAttnFwdSm80INS1_25CollectiveMainloopFwdSm80ILi4ELi1ELb0EN4cute5tupleIJNS5_1CILi128EEENS7_ILi48EEENS7_ILi96EEEEEELi96ENS_6half_tEfNS_4arch4Sm80ELb0ELb1ELb1ELb1ELb1ELb0ELb1ELb1EEENS1_21CollectiveEpilogueFwdINS6_IJS8_SA_S9_EEENS6_IJNS7_ILi1EEESI_SI_EEESC_SE_Li128ELb1ELb1ELb1ELb0EEENS1_36VarlenDynamicPersistentTileSchedulerILi128ELi48ELi128ELi128ELb1ELb1ELb0ELb1ELb0ELb1EEEEEEEEEvNT_6ParamsE,"",@"SHT_CUDA_INFO"
	.sectionflags	@""
	.align	4


	//----- nvinfo : EIATTR_CUDA_API_VERSION
	.align		4
        /*0000*/ 	.byte	0x04, 0x37
        /*0002*/ 	.short	(.L_114 - .L_113)
.L_113:
        /*0004*/ 	.word	0x00000082


	//----- nvinfo : EIATTR_KPARAM_INFO
	.align		4
.L_114:
        /*0008*/ 	.byte	0x04, 0x17
        /*000a*/ 	.short	(.L_116 - .L_115)
.L_115:
        /*000c*/ 	.word	0x00000000
        /*0010*/ 	.short	0x0000
        /*0012*/ 	.short	0x0000
        /*0014*/ 	.byte	0x00, 0xf0, 0xe1, 0x10


	//----- nvinfo : EIATTR_SPARSE_MMA_MASK
	.align		4
.L_116:
        /*0018*/ 	.byte	0x03, 0x50
        /*001a*/ 	.short	0x0000


	//----- nvinfo : EIATTR_MAXREG_COUNT
	.align		4
        /*001c*/ 	.byte	0x03, 0x1b
        /*001e*/ 	.short	0x00ff


	//----- nvinfo : EIATTR_MERCURY_ISA_VERSION
	.align		4
        /*0020*/ 	.byte	0x03, 0x5f
        /*0022*/ 	.short	0x0101


	//----- nvinfo : EIATTR_VRC_CTA_INIT_COUNT
	.align		4
        /*0024*/ 	.byte	0x02, 0x4a
	.zero		1
	.zero		1


	//----- nvinfo : EIATTR_EXIT_INSTR_OFFSETS
	.align		4
        /*0028*/ 	.byte	0x04, 0x1c
        /*002a*/ 	.short	(.L_118 - .L_117)


	//   ....[0]....
.L_117:
        /*002c*/ 	.word	0x00000010


	//----- nvinfo : EIATTR_MAX_THREADS
	.align		4
.L_118:
        /*0030*/ 	.byte	0x04, 0x05
        /*0032*/ 	.short	(.L_120 - .L_119)
.L_119:
        /*0034*/ 	.word	0x00000080
        /*0038*/ 	.word	0x00000001
        /*003c*/ 	.word	0x00000001


	//----- nvinfo : EIATTR_CBANK_PARAM_SIZE
	.align		4
.L_120:
        /*0040*/ 	.byte	0x03, 0x19
        /*0042*/ 	.short	0x0438


	//----- nvinfo : EIATTR_PARAM_CBANK
	.align		4
        /*0044*/ 	.byte	0x04, 0x0a
        /*0046*/ 	.short	(.L_122 - .L_121)
	.align		4
.L_121:
        /*0048*/ 	.word	index@(.nv.constant0._ZN7cutlass13device_kernelIN5flash19enable_sm80_to_sm89INS1_16FlashAttnFwdSm80INS1_25CollectiveMainloopFwdSm80ILi4ELi1ELb0EN4cute5tupleIJNS5_1CILi128EEENS7_ILi48EEENS7_ILi96EEEEEELi96ENS_6half_tEfNS_4arch4Sm80ELb0ELb1ELb1ELb1ELb1ELb0ELb1ELb1EEENS1_21CollectiveEpilogueFwdINS6_IJS8_SA_S9_EEENS6_IJNS7_ILi1EEESI_SI_EEESC_SE_Li128ELb1ELb1ELb1ELb0EEENS1_36VarlenDynamicPersistentTileSchedulerILi128ELi48ELi128ELi128ELb1ELb1ELb0ELb1ELb0ELb1EEEEEEEEEvNT_6ParamsE)
        /*004c*/ 	.short	0x0380
        /*004e*/ 	.short	0x0438


	//----- nvinfo : EIATTR_SW_WAR
	.align		4
.L_122:
        /*0050*/ 	.byte	0x04, 0x36
        /*0052*/ 	.short	(.L_124 - .L_123)
.L_123:
        /*0054*/ 	.word	0x00000008
.L_124:


//--------------------- .nv.info._ZN7cutlass13device_kernelIN5flash19enable_sm80_to_sm89INS1_16FlashAttnFwdSm80INS1_25CollectiveMainloopFwdSm80ILi4ELi1ELb0EN4cute5tupleIJNS5_1CILi128EEENS7_ILi48EEENS7_ILi96EEEEEELi96ENS_6half_tEfNS_4arch4Sm80ELb0ELb1ELb1ELb1ELb1ELb1ELb1ELb1EEENS1_21CollectiveEpilogueFwdINS6_IJS8_SA_S9_EEENS6_IJNS7_ILi1EEESI_SI_EEESC_SE_Li128ELb1ELb1ELb1ELb0EEENS1_36VarlenDynamicPersistentTileSchedulerILi128ELi48ELi128ELi128ELb1ELb1ELb0ELb1ELb0ELb1EEEEEEEEEvNT_6ParamsE --------------------------
	.section	.nv.info._ZN7cutlass13device_kernelIN5flash19enable_sm80_to_sm89INS1_16FlashAttnFwdSm80INS1_25CollectiveMainloopFwdSm80ILi4ELi1ELb0EN4cute5tupleIJNS5_1CILi128EEENS7_ILi48EEENS7_ILi96EEEEEELi96ENS_6half_tEfNS_4arch4Sm80ELb0ELb1ELb1ELb1ELb1ELb1ELb1ELb1EEENS1_21CollectiveEpilogueFwdINS6_IJS8_SA_S9_EEENS6_IJNS7_ILi1EEESI_SI_EEESC_SE_Li128ELb1ELb1ELb1ELb0EEENS1_36VarlenDynamicPersistentTileSchedulerILi128ELi48ELi128ELi128ELb1ELb1ELb0ELb1ELb0ELb1EEEEEEEEEvNT_6ParamsE,"",@"SHT_CUDA_INFO"
	.sectionflags	@""
	.align	4


	//----- nvinfo : EIATTR_CUDA_API_VERSION
	.align		4
        /*0000*/ 	.byte	0x04, 0x37
        /*0002*/ 	.short	(.L_126 - .L_125)
.L_125:
        /*0004*/ 	.word	0x00000082


	//----- nvinfo : EIATTR_KPARAM_INFO
	.align		4
.L_126:
        /*0008*/ 	.byte	0x04, 0x17
        /*000a*/ 	.short	(.L_128 - .L_127)
.L_127:
        /*000c*/ 	.word	0x00000000
        /*0010*/ 	.short	0x0000
        /*0012*/ 	.short	0x0000
        /*0014*/ 	.byte	0x00, 0xf0, 0xe1, 0x10


	//----- nvinfo : EIATTR_SPARSE_MMA_MASK
	.align		4
.L_128:
        /*0018*/ 	.byte	0x03, 0x50
        /*001a*/ 	.short	0x0000


	//----- nvinfo : EIATTR_MAXREG_COUNT
	.align		4
        /*001c*/ 	.byte	0x03, 0x1b
        /*001e*/ 	.short	0x00ff


	//----- nvinfo : EIATTR_MERCURY_ISA_VERSION
	.align		4
        /*0020*/ 	.byte	0x03, 0x5f
        /*0022*/ 	.short	0x0101


	//----- nvinfo : EIATTR_VRC_CTA_INIT_COUNT
	.align		4
        /*0024*/ 	.byte	0x02, 0x4a
	.zero		1
	.zero		1


	//----- nvinfo : EIATTR_EXIT_INSTR_OFFSETS
	.align		4
        /*0028*/ 	.byte	0x04, 0x1c
        /*002a*/ 	.short	(.L_130 - .L_129)


	//   ....[0]....
.L_129:
        /*002c*/ 	.word	0x00000010


	//----- nvinfo : EIATTR_MAX_THREADS
	.align		4
.L_130:
        /*0030*/ 	.byte	0x04, 0x05
        /*0032*/ 	.short	(.L_132 - .L_131)
.L_131:
        /*0034*/ 	.word	0x00000080
        /*0038*/ 	.word	0x00000001
        /*003c*/ 	.word	0x00000001


	//----- nvinfo : EIATTR_CBANK_PARAM_SIZE
	.align		4
.L_132:
        /*0040*/ 	.byte	0x03, 0x19
        /*0042*/ 	.short	0x0438


	//----- nvinfo : EIATTR_PARAM_CBANK
	.align		4
        /*0044*/ 	.byte	0x04, 0x0a
        /*0046*/ 	.short	(.L_134 - .L_133)
	.align		4
.L_133:
        /*0048*/ 	.word	index@(.nv.constant0._ZN7cutlass13device_kernelIN5flash19enable_sm80_to_sm89INS1_16FlashAttnFwdSm80INS1_25CollectiveMainloopFwdSm80ILi4ELi1ELb0EN4cute5tupleIJNS5_1CILi128EEENS7_ILi48EEENS7_ILi96EEEEEELi96ENS_6half_tEfNS_4arch4Sm80ELb0ELb1ELb1ELb1ELb1ELb1ELb1ELb1EEENS1_21CollectiveEpilogueFwdINS6_IJS8_SA_S9_EEENS6_IJNS7_ILi1EEESI_SI_EEESC_SE_Li128ELb1ELb1ELb1ELb0EEENS1_36VarlenDynamicPersistentTileSchedulerILi128ELi48ELi128ELi128ELb1ELb1ELb0ELb1ELb0ELb1EEEEEEEEEvNT_6ParamsE)
        /*004c*/ 	.short	0x0380
        /*004e*/ 	.short	0x0438


	//----- nvinfo : EIATTR_SW_WAR
	.align		4
.L_134:
        /*0050*/ 	.byte	0x04, 0x36
        /*0052*/ 	.short	(.L_136 - .L_135)
.L_135:
        /*0054*/ 	.word	0x00000008
.L_136:


//--------------------- .nv.info._ZN7cutlass13device_kernelIN5flash19enable_sm80_to_sm89INS1_16FlashAttnFwdSm80INS1_25CollectiveMainloopFwdSm80ILi4ELi1ELb0EN4cute5tupleIJNS5_1CILi128EEENS7_ILi64EEENS7_ILi96EEEEEELi96ENS_6half_tEfNS_4arch4Sm80ELb1ELb0ELb1ELb0ELb1ELb0ELb1ELb1EEENS1_21CollectiveEpilogueFwdINS6_IJS8_SA_S9_EEENS6_IJNS7_ILi1EEESI_SI_EEESC_SE_Li128ELb0ELb1ELb1ELb0EEENS1_30DynamicPersistentTileSchedulerILi128ELi128ELb1ELb1ELb0EEEEEEEEEvNT_6ParamsE --------------------------
	.section	.nv.info._ZN7cutlass13device_kernelIN5flash19enable_sm80_to_sm89INS1_16FlashAttnFwdSm80INS1_25CollectiveMainloopFwdSm80ILi4ELi1ELb0EN4cute5tupleIJNS5_1CILi128EEENS7_ILi64EEENS7_ILi96EEEEEELi96ENS_6half_tEfNS_4arch4Sm80ELb1ELb0ELb1ELb0ELb1ELb0ELb1ELb1EEENS1_21CollectiveEpilogueFwdINS6_IJS8_SA_S9_EEENS6_IJNS7_ILi1EEESI_SI_EEESC_SE_Li128ELb0ELb1ELb1ELb0EEENS1_30DynamicPersistentTileSchedulerILi128ELi128ELb1ELb1ELb0EEEEEEEEEvNT_6ParamsE,"",@"SHT_CUDA_INFO"
	.sectionflags	@""
	.align	4


	//----- nvinfo : EIATTR_CUDA_API_VERSION
	.align		4
        /*0000*/ 	.byte	0x04, 0x37
        /*0002*/ 	.short	(.L_138 - .L_137)
.L_137:
        /*0004*/ 	.word	0x00000082


	//----- nvinfo : EIATTR_KPARAM_INFO
	.align		4
.L_138:
        /*0008*/ 	.byte	0x04, 0x17
        /*000a*/ 	.short	(.L_140 - .L_139)
.L_139:
        /*000c*/ 	.word	0x00000000
        /*0010*/ 	.short	0x0000
        /*0012*/ 	.short	0x0000
        /*0014*/ 	.byte	0x00, 0xf0, 0xa1, 0x10


	//----- nvinfo : EIATTR_SPARSE_MMA_MASK
	.align		4
.L_140:
        /*0018*/ 	.byte	0x03, 0x50
        /*001a*/ 	.short	0x0000


	//----- nvinfo : EIATTR_MAXREG_COUNT
	.align		4
        /*001c*/ 	.byte	0x03, 0x1b
        /*001e*/ 	.short	0x00ff


	//----- nvinfo : EIATTR_MERCURY_ISA_VERSION
	.align		4
        /*0020*/ 	.byte	0x03, 0x5f
        /*0022*/ 	.short	0x0101


	//----- nvinfo : EIATTR_VRC_CTA_INIT_COUNT
	.align		4
        /*0024*/ 	.byte	0x02, 0x4a
	.zero		1
	.zero		1


	//----- nvinfo : EIATTR_EXIT_INSTR_OFFSETS
	.align		4
        /*0028*/ 	.byte	0x04, 0x1c
        /*002a*/ 	.short	(.L_142 - .L_141)


	//   ....[0]....
.L_141:
        /*002c*/ 	.word	0x00000010


	//----- nvinfo : EIATTR_MAX_THREADS
	.align		4
.L_142:
        /*0030*/ 	.byte	0x04, 0x05
        /*0032*/ 	.short	(.L_144 - .L_143)
.L_143:
        /*0034*/ 	.word	0x00000080
        /*0038*/ 	.word	0x00000001
        /*003c*/ 	.word	0x00000001


	//----- nvinfo : EIATTR_CBANK_PARAM_SIZE
	.align		4
.L_144:
        /*0040*/ 	.byte	0x03, 0x19
        /*0042*/ 	.short	0x0428


	//----- nvinfo : EIATTR_PARAM_CBANK
	.align		4
        /*0044*/ 	.byte	0x04, 0x0a
        /*0046*/ 	.short	(.L_146 - .L_145)
	.align		4
.L_145:
        /*0048*/ 	.word	index@(.nv.constant0._ZN7cutlass13device_kernelIN5flash19enable_sm80_to_sm89INS1_16FlashAttnFwdSm80INS1_25CollectiveMainloopFwdSm80ILi4ELi1ELb0EN4cute5tupleIJNS5_1CILi128EEENS7_ILi64EEENS7_ILi96EEEEEELi96ENS_6half_tEfNS_4arch4Sm80ELb1ELb0ELb1ELb0ELb1ELb0ELb1ELb1EEENS1_21CollectiveEpilogueFwdINS6_IJS8_SA_S9_EEENS6_IJNS7_ILi1EEESI_SI_EEESC_SE_Li128ELb0ELb1ELb1ELb0EEENS1_30DynamicPersistentTileSchedulerILi128ELi128ELb1ELb1ELb0EEEEEEEEEvNT_6ParamsE)
        /*004c*/ 	.short	0x0380
        /*004e*/ 	.short	0x0428


	//----- nvinfo : EIATTR_SW_WAR
	.align		4
.L_146:
        /*0050*/ 	.byte	0x04, 0x36
        /*0052*/ 	.short	(.L_148 - .L_147)
.L_147:
        /*0054*/ 	.word	0x00000008
.L_148:


//--------------------- .nv.info._ZN7cutlass13device_kernelIN5flash19enable_sm80_to_sm89INS1_16FlashAttnFwdSm80INS1_25CollectiveMainloopFwdSm80ILi4ELi1ELb0EN4cute5tupleIJNS5_1CILi128EEENS7_ILi48EEENS7_ILi96EEEEEELi96ENS_6half_tEfNS_4arch4Sm80ELb1ELb0ELb1ELb1ELb1ELb0ELb1ELb1EEENS1_21CollectiveEpilogueFwdINS6_IJS8_SA_S9_EEENS6_IJNS7_ILi1EEESI_SI_EEESC_SE_Li128ELb1ELb1ELb1ELb0EEENS1_36VarlenDynamicPersistentTileSchedulerILi128ELi48ELi128ELi128ELb1ELb1ELb0ELb1ELb1ELb1EEEEEEEEEvNT_6ParamsE --------------------------
	.section	.nv.info._ZN7cutlass13device_kernelIN5flash19enable_sm80_to_sm89INS1_16FlashAttnFwdSm80INS1_25CollectiveMainloopFwdSm80ILi4ELi1ELb0EN4cute5tupleIJNS5_1CILi128EEENS7_ILi48EEENS7_ILi96EEEEEELi96ENS_6half_tEfNS_4arch4Sm80ELb1ELb0ELb1ELb1ELb1ELb0ELb1ELb1EEENS1_21CollectiveEpilogueFwdINS6_IJS8_SA_S9_EEENS6_IJNS7_ILi1EEESI_SI_EEESC_SE_Li128ELb1ELb1ELb1ELb0EEENS1_36VarlenDynamicPersistentTileSchedulerILi128ELi48ELi128ELi128ELb1ELb1ELb0ELb1ELb1ELb1EEEEEEEEEvNT_6ParamsE,"",@"SHT_CUDA_INFO"
	.sectionflags	@""
	.align	4


	//----- nvinfo : EIATTR_CUDA_API_VERSION
	.align		4
        /*0000*/ 	.byte	0x04, 0x37
        /*0002*/ 	.short	(.L_150 - .L_149)
.L_149:
        /*0004*/ 	.word	0x00000082


	//----- nvinfo : EIATTR_KPARAM_INFO
	.align		4
.L_150:
        /*0008*/ 	.byte	0x04, 0x17
        /*000a*/ 	.short	(.L_152 - .L_151)
.L_151:
        /*000c*/ 	.word	0x00000000
        /*0010*/ 	.short	0x0000
        /*0012*/ 	.short	0x0000
        /*0014*/ 	.byte	0x00, 0xf0, 0xe1, 0x10


	//----- nvinfo : EIATTR_SPARSE_MMA_MASK
	.align		4
.L_152:
        /*0018*/ 	.byte	0x03, 0x50
        /*001a*/ 	.short	0x0000


	//----- nvinfo : EIATTR_MAXREG_COUNT
	.align		4
        /*001c*/ 	.byte	0x03, 0x1b
        /*001e*/ 	.short	0x00ff


	//----- nvinfo : EIATTR_MERCURY_ISA_VERSION
	.align		4
        /*0020*/ 	.byte	0x03, 0x5f
        /*0022*/ 	.short	0x0101


	//----- nvinfo : EIATTR_VRC_CTA_INIT_COUNT
	.align		4
        /*0024*/ 	.byte	0x02, 0x4a
	.zero		1
	.zero		1


	//----- nvinfo : EIATTR_EXIT_INSTR_OFFSETS
	.align		4
        /*0028*/ 	.byte	0x04, 0x1c
        /*002a*/ 	.short	(.L_154 - .L_153)


	//   ....[0]....
.L_153:
        /*002c*/ 	.word	0x00000010


	//----- nvinfo : EIATTR_MAX_THREADS
	.align		4
.L_154:
        /*0030*/ 	.byte	0x04, 0x05
        /*0032*/ 	.short	(.L_156 - .L_155)
.L_155:
        /*0034*/ 	.word	0x00000080
        /*0038*/ 	.word	0x00000001
        /*003c*/ 	.word	0x00000001


	//----- nvinfo : EIATTR_CBANK_PARAM_SIZE
	.align		4
.L_156:
        /*0040*/ 	.byte	0x03, 0x19
        /*0042*/ 	.short	0x0438


	//----- nvinfo : EIATTR_PARAM_CBANK
	.align		4
        /*0044*/ 	.byte	0x04, 0x0a
        /*0046*/ 	.short	(.L_158 - .L_157)
	.align		4
.L_157:
        /*0048*/ 	.word	index@(.nv.constant0._ZN7cutlass13device_kernelIN5flash19enable_sm80_to_sm89INS1_16FlashAttnFwdSm80INS1_25CollectiveMainloopFwdSm80ILi4ELi1ELb0EN4cute5tupleIJNS5_1CILi128EEENS7_ILi48EEENS7_ILi96EEEEEELi96ENS_6half_tEfNS_4arch4Sm80ELb1ELb0ELb1ELb1ELb1ELb0ELb1ELb1EEENS1_21CollectiveEpilogueFwdINS6_IJS8_SA_S9_EEENS6_IJNS7_ILi1EEESI_SI_EEESC_SE_Li128ELb1ELb1ELb1ELb0EEENS1_36VarlenDynamicPersistentTileSchedulerILi128ELi48ELi128ELi128ELb1ELb1ELb0ELb1ELb1ELb1EEEEEEEEEvNT_6ParamsE)
        /*004c*/ 	.short	0x0380
        /*004e*/ 	.short	0x0438


	//----- nvinfo : EIATTR_SW_WAR
	.align		4
.L_158:
        /*0050*/ 	.byte	0x04, 0x36
        /*0052*/ 	.short	(.L_160 - .L_159)
.L_159:
        /*0054*/ 	.word	0x00000008
.L_160:


//--------------------- .nv.info._ZN7cutlass13device_kernelIN5flash19enable_sm80_to_sm89INS1_16FlashAttnFwdSm80INS1_25CollectiveMainloopFwdSm80ILi4ELi1ELb0EN4cute5tupleIJNS5_1CILi128EEENS7_ILi48EEENS7_ILi96EEEEEELi96ENS_6half_tEfNS_4arch4Sm80ELb1ELb0ELb1ELb1ELb1ELb1ELb1ELb1EEENS1_21CollectiveEpilogueFwdINS6_IJS8_SA_S9_EEENS6_IJNS7_ILi1EEESI_SI_EEESC_SE_Li128ELb1ELb1ELb1ELb0EEENS1_36VarlenDynamicPersistentTileSchedulerILi128ELi48ELi128ELi128ELb1ELb1ELb0ELb1ELb1ELb1EEEEEEEEEvNT_6ParamsE --------------------------
	.section	.nv.info._ZN7cutlass13device_kernelIN5flash19enable_sm80_to_sm89INS1_16FlashAttnFwdSm80INS1_25CollectiveMainloopFwdSm80ILi4ELi1ELb0EN4cute5tupleIJNS5_1CILi128EEENS7_ILi48EEENS7_ILi96EEEEEELi96ENS_6half_tEfNS_4arch4Sm80ELb1ELb0ELb1ELb1ELb1ELb1ELb1ELb1EEENS1_21CollectiveEpilogueFwdINS6_IJS8_SA_S9_EEENS6_IJNS7_ILi1EEESI_SI_EEESC_SE_Li128ELb1ELb1ELb1ELb0EEENS1_36VarlenDynamicPersistentTileSchedulerILi128ELi48ELi128ELi128ELb1ELb1ELb0ELb1ELb1ELb1EEEEEEEEEvNT_6ParamsE,"",@"SHT_CUDA_INFO"
	.sectionflags	@""
	.align	4


	//----- nvinfo : EIATTR_CUDA_API_VERSION
	.align		4
        /*0000*/ 	.byte	0x04, 0x37
        /*0002*/ 	.short	(.L_162 - .L_161)
.L_161:
        /*0004*/ 	.word	0x00000082


	//----- nvinfo : EIATTR_KPARAM_INFO
	.align		4
.L_162:
        /*0008*/ 	.byte	0x04, 0x17
        /*000a*/ 	.short	(.L_164 - .L_163)
.L_163:
        /*000c*/ 	.word	0x00000000
        /*0010*/ 	.short	0x0000
        /*0012*/ 	.short	0x0000
        /*0014*/ 	.byte	0x00, 0xf0, 0xe1, 0x10


	//----- nvinfo : EIATTR_SPARSE_MMA_MASK
	.align		4
.L_164:
        /*0018*/ 	.byte	0x03, 0x50
        /*001a*/ 	.short	0x0000


	//----- nvinfo : EIATTR_MAXREG_COUNT
	.align		4
        /*001c*/ 	.byte	0x03, 0x1b
        /*001e*/ 	.short	0x00ff


	//----- nvinfo : EIATTR_MERCURY_ISA_VERSION
	.align		4
        /*0020*/ 	.byte	0x03, 0x5f
        /*0022*/ 	.short	0x0101


	//----- nvinfo : EIATTR_VRC_CTA_INIT_COUNT
	.align		4
        /*0024*/ 	.byte	0x02, 0x4a
	.zero		1
	.zero		1


	//----- nvinfo : EIATTR_EXIT_INSTR_OFFSETS
	.align		4
        /*0028*/ 	.byte	0x04, 0x1c
        /*002a*/ 	.short	(.L_166 - .L_165)


	//   ....[0]....
.L_165:
        /*002c*/ 	.word	0x00000010


	//----- nvinfo : EIATTR_MAX_THREADS
	.align		4
.L_166:
        /*0030*/ 	.byte	0x04, 0x05
        /*0032*/ 	.short	(.L_168 - .L_167)
.L_167:
        /*0034*/ 	.word	0x00000080
        /*0038*/ 	.word	0x00000001
        /*003c*/ 	.word	0x00000001


	//----- nvinfo : EIATTR_CBANK_PARAM_SIZE
	.align		4
.L_168:
        /*0040*/ 	.byte	0x03, 0x19
        /*0042*/ 	.short	0x0438


	//----- nvinfo : EIATTR_PARAM_CBANK
	.align		4
        /*0044*/ 	.byte	0x04, 0x0a
        /*0046*/ 	.short	(.L_170 - .L_169)
	.align		4
.L_169:
        /*0048*/ 	.word	index@(.nv.constant0._ZN7cutlass13device_kernelIN5flash19enable_sm80_to_sm89INS1_16FlashAttnFwdSm80INS1_25CollectiveMainloopFwdSm80ILi4ELi1ELb0EN4cute5tupleIJNS5_1CILi128EEENS7_ILi48EEENS7_ILi96EEEEEELi96ENS_6half_tEfNS_4arch4Sm80ELb1ELb0ELb1ELb1ELb1ELb1ELb1ELb1EEENS1_21CollectiveEpilogueFwdINS6_IJS8_SA_S9_EEENS6_IJNS7_ILi1EEESI_SI_EEESC_SE_Li128ELb1ELb1ELb1ELb0EEENS1_36VarlenDynamicPersistentTileSchedulerILi128ELi48ELi128ELi128ELb1ELb1ELb0ELb1ELb1ELb1EEEEEEEEEvNT_6ParamsE)
        /*004c*/ 	.short	0x0380
        /*004e*/ 	.short	0x0438


	//----- nvinfo : EIATTR_SW_WAR
	.align		4
.L_170:
        /*0050*/ 	.byte	0x04, 0x36
        /*0052*/ 	.short	(.L_172 - .L_171)
.L_171:
        /*0054*/ 	.word	0x00000008
.L_172:


//--------------------- .nv.callgraph             --------------------------
	.section	.nv.callgraph,"",@"SHT_CUDA_CALLGRAPH"
	.align	4
	.sectionentsize	8
	.align		4
        /*0000*/ 	.word	0x00000000
	.align		4
        /*0004*/ 	.word	0xffffffff
	.align		4
        /*0008*/ 	.word	0x00000000
	.align		4
        /*000c*/ 	.word	0xfffffffe
	.align		4
        /*0010*/ 	.word	0x00000000
	.align		4
        /*0014*/ 	.word	0xfffffffd
	.align		4
        /*0018*/ 	.word	0x00000000
	.align		4
        /*001c*/ 	.word	0xfffffffc


//--------------------- .nv.constant4             --------------------------
	.section	.nv.constant4,"a",@progbits
	.align	8
	.align		8
.nv.constant4:
        /*0000*/ 	.dword	_ZN85_INTERNAL_b78af6b4_49_flash_fwd_hdim96_fp16_paged_split_softcap_sm80_cu_49158569_35054cuda3std3__45__cpo5beginE
	.align		8
        /*0008*/ 	.dword	_ZN85_INTERNAL_b78af6b4_49_flash_fwd_hdim96_fp16_paged_split_softcap_sm80_cu_49158569_35054cuda3std3__45__cpo3endE
	.align		8
        /*0010*/ 	.dword	_ZN85_INTERNAL_b78af6b4_49_flash_fwd_hdim96_fp16_paged_split_softcap_sm80_cu_49158569_35054cuda3std3__45__cpo6cbeginE
	.align		8
        /*0018*/ 	.dword	_ZN85_INTERNAL_b78af6b4_49_flash_fwd_hdim96_fp16_paged_split_softcap_sm80_cu_49158569_35054cuda3std3__45__cpo4cendE
	.align		8
        /*0020*/ 	.dword	_ZN85_INTERNAL_b78af6b4_49_flash_fwd_hdim96_fp16_paged_split_softcap_sm80_cu_49158569_35054cuda3std3__487_GLOBAL__N__b78af6b4_49_flash_fwd_hdim96_fp16_paged_split_softcap_sm80_cu_49158569_35056ignoreE
	.align		8
        /*0028*/ 	.dword	_ZN85_INTERNAL_b78af6b4_49_flash_fwd_hdim96_fp16_paged_split_softcap_sm80_cu_49158569_35054cuda3std3__419piecewise_constructE
	.align		8
        /*0030*/ 	.dword	_ZN85_INTERNAL_b78af6b4_49_flash_fwd_hdim96_fp16_paged_split_softcap_sm80_cu_49158569_35054cuda3std3__48in_placeE
	.align		8
        /*0038*/ 	.dword	_ZN85_INTERNAL_b78af6b4_49_flash_fwd_hdim96_fp16_paged_split_softcap_sm80_cu_49158569_35054cuda3std6ranges3__45__cpo4swapE
	.align		8
        /*0040*/ 	.dword	_ZN85_INTERNAL_b78af6b4_49_flash_fwd_hdim96_fp16_paged_split_softcap_sm80_cu_49158569_35054cuda3std6ranges3__45__cpo9iter_moveE
	.align		8
        /*0048*/ 	.dword	_ZN85_INTERNAL_b78af6b4_49_flash_fwd_hdim96_fp16_paged_split_softcap_sm80_cu_49158569_35054cute7productE
	.align		8
        /*0050*/ 	.dword	_ZN85_INTERNAL_b78af6b4_49_flash_fwd_hdim96_fp16_paged_split_softcap_sm80_cu_49158569_35054cute1_E


//--------------------- .text._ZN7cutlass13device_kernelIN5flash19enable_sm80_to_sm89INS1_16FlashAttnFwdSm80INS1_25CollectiveMainloopFwdSm80ILi4ELi1ELb0EN4cute5tupleIJNS5_1CILi128EEENS7_ILi64EEENS7_ILi96EEEEEELi96ENS_6half_tEfNS_4arch4Sm80ELb0ELb0ELb1ELb0ELb1ELb0ELb1ELb1EEENS1_21CollectiveEpilogueFwdINS6_IJS8_SA_S9_EEENS6_IJNS7_ILi1EEESI_SI_EEESC_SE_Li128ELb0ELb1ELb1ELb0EEENS1_19SingleTileSchedulerILb0ELb1ELb1ELi128EEEEEEEEEvNT_6ParamsE --------------------------
	.section	.text._ZN7cutlass13device_kernelIN5flash19enable_sm80_to_sm89INS1_16FlashAttnFwdSm80INS1_25CollectiveMainloopFwdSm80ILi4ELi1ELb0EN4cute5tupleIJNS5_1CILi128EEENS7_ILi64EEENS7_ILi96EEEEEELi96ENS_6half_tEfNS_4arch4Sm80ELb0ELb0ELb1ELb0ELb1ELb0ELb1ELb1EEENS1_21CollectiveEpilogueFwdINS6_IJS8_SA_S9_EEENS6_IJNS7_ILi1EEESI_SI_EEESC_SE_Li128ELb0ELb1ELb1ELb0EEENS1_19SingleTileSchedulerILb0ELb1ELb1ELi128EEEEEEEEEvNT_6ParamsE,"ax",@progbits
	.align	128
.text._ZN7cutlass13device_kernelIN5flash19enable_sm80_to_sm89INS1_16FlashAttnFwdSm80INS1_25CollectiveMainloopFwdSm80ILi4ELi1ELb0EN4cute5tupleIJNS5_1CILi128EEENS7_ILi64EEENS7_ILi96EEEEEELi96ENS_6half_tEfNS_4arch4Sm80ELb0ELb0ELb1ELb0ELb1ELb0ELb1ELb1EEENS1_21CollectiveEpilogueFwdINS6_IJS8_SA_S9_EEENS6_IJNS7_ILi1EEESI_SI_EEESC_SE_Li128ELb0ELb1ELb1ELb0EEENS1_19SingleTileSchedulerILb0ELb1ELb1ELi128EEEEEEEEEvNT_6ParamsE:
        .type           _ZN7cutlass13device_kernelIN5flash19enable_sm80_to_sm89INS1_16FlashAttnFwdSm80INS1_25CollectiveMainloopFwdSm80ILi4ELi1ELb0EN4cute5tupleIJNS5_1CILi128EEENS7_ILi64EEENS7_ILi96EEEEEELi96ENS_6half_tEfNS_4arch4Sm80ELb0ELb0ELb1ELb0ELb1ELb0ELb1ELb1EEENS1_21CollectiveEpilogueFwdINS6_IJS8_SA_S9_EEENS6_IJNS7_ILi1EEESI_SI_EEESC_SE_Li128ELb0ELb1ELb1ELb0EEENS1_19SingleTileSchedulerILb0ELb1ELb1ELi128EEEEEEEEEvNT_6ParamsE,@function
        .size           _ZN7cutlass13device_kernelIN5flash19enable_sm80_to_sm89INS1_16FlashAttnFwdSm80INS1_25CollectiveMainloopFwdSm80ILi4ELi1ELb0EN4cute5tupleIJNS5_1CILi128EEENS7_ILi64EEENS7_ILi96EEEEEELi96ENS_6half_tEfNS_4arch4Sm80ELb0ELb0ELb1ELb0ELb1ELb0ELb1ELb1EEENS1_21CollectiveEpilogueFwdINS6_IJS8_SA_S9_EEENS6_IJNS7_ILi1EEESI_SI_EEESC_SE_Li128ELb0ELb1ELb1ELb0EEENS1_19SingleTileSchedulerILb0ELb1ELb1ELi128EEEEEEEEEvNT_6ParamsE,(.L_x_9 - _ZN7cutlass13device_kernelIN5flash19enable_sm80_to_sm89INS1_16FlashAttnFwdSm80INS1_25CollectiveMainloopFwdSm80ILi4ELi1ELb0EN4cute5tupleIJNS5_1CILi128EEENS7_ILi64EEENS7_ILi96EEEEEELi96ENS_6half_tEfNS_4arch4Sm80ELb0ELb0ELb1ELb0ELb1ELb0ELb1ELb1EEENS1_21CollectiveEpilogueFwdINS6_IJS8_SA_S9_EEENS6_IJNS7_ILi1EEESI_SI_EEESC_SE_Li128ELb0ELb1ELb1ELb0EEENS1_19SingleTileSchedulerILb0ELb1ELb1ELi128EEEEEEEEEvNT_6ParamsE)
        .other          _ZN7cutlass13device_kernelIN5flash19enable_sm80_to_sm89INS1_16FlashAttnFwdSm80INS1_25CollectiveMainloopFwdSm80ILi4ELi1ELb0EN4cute5tupleIJNS5_1CILi128EEENS7_ILi64EEENS7_ILi96EEEEEELi96ENS_6half_tEfNS_4arch4Sm80ELb0ELb0ELb1ELb0ELb1ELb0ELb1ELb1EEENS1_21CollectiveEpilogueFwdINS6_IJS8_SA_S9_EEENS6_IJNS7_ILi1EEESI_SI_EEESC_SE_Li128ELb0ELb1ELb1ELb0EEENS1_19SingleTileSchedulerILb0ELb1ELb1ELi128EEEEEEEEEvNT_6ParamsE,@"STO_CUDA_ENTRY STV_DEFAULT"
_ZN7cutlass13device_kernelIN5flash19enable_sm80_to_sm89INS1_16FlashAttnFwdSm80INS1_25CollectiveMainloopFwdSm80ILi4ELi1ELb0EN4cute5tupleIJNS5_1CILi128EEENS7_ILi64EEENS7_ILi96EEEEEELi96ENS_6half_tEfNS_4arch4Sm80ELb0ELb0ELb1ELb0ELb1ELb0ELb1ELb1EEENS1_21CollectiveEpilogueFwdINS6_IJS8_SA_S9_EEENS6_IJNS7_ILi1EEESI_SI_EEESC_SE_Li128ELb0ELb1ELb1ELb0EEENS1_19SingleTileSchedulerILb0ELb1ELb1ELi128EEEEEEEEEvNT_6ParamsE:
[----:B------:R-:W-:Y:S01]  /*0000*/  LDC R1, c[0x0][0x37c] ;  /* 0x0000df00ff017b82 */ /* 0x000fe20000000800 */
[----:B------:R-:W-:Y:S05]  /*0010*/  EXIT ;  /* 0x000000000000794d */ /* 0x000fea0003800000 */
.L_x_0:
[----:B------:R-:W-:-:S00]  /*0020*/  BRA `(.L_x_0) ;  /* 0xfffffffc00fc7947 */ /* 0x000fc0000383ffff */
[----:B------:R-:W-:-:S00]  /*0030*/  NOP ;  /* 0x0000000000007918 */ /* 0x000fc00000000000 */
        /* <DEDUP_REMOVED lines=12> */
.L_x_9:


//--------------------- .text._ZN7cutlass13device_kernelIN5flash19enable_sm80_to_sm89INS1_16FlashAttnFwdSm80INS1_25CollectiveMainloopFwdSm80ILi4ELi1ELb0EN4cute5tupleIJNS5_1CILi128EEENS7_ILi48EEENS7_ILi96EEEEEELi96ENS_6half_tEfNS_4arch4Sm80ELb0ELb0ELb1ELb1ELb1ELb0ELb1ELb1EEENS1_21CollectiveEpilogueFwdINS6_IJS8_SA_S9_EEENS6_IJNS7_ILi1EEESI_SI_EEESC_SE_Li128ELb1ELb1ELb1ELb0EEENS1_36VarlenDynamicPersistentTileSchedulerILi128ELi48ELi128ELi128ELb1ELb1ELb0ELb0ELb1ELb1EEEEEEEEEvNT_6ParamsE --------------------------
	.section	.text._ZN7cutlass13device_kernelIN5flash19enable_sm80_to_sm89INS1_16FlashAttnFwdSm80INS1_25CollectiveMainloopFwdSm80ILi4ELi1ELb0EN4cute5tupleIJNS5_1CILi128EEENS7_ILi48EEENS7_ILi96EEEEEELi96ENS_6half_tEfNS_4arch4Sm80ELb0ELb0ELb1ELb1ELb1ELb0ELb1ELb1EEENS1_21CollectiveEpilogueFwdINS6_IJS8_SA_S9_EEENS6_IJNS7_ILi1EEESI_SI_EEESC_SE_Li128ELb1ELb1ELb1ELb0EEENS1_36VarlenDynamicPersistentTileSchedulerILi128ELi48ELi128ELi128ELb1ELb1ELb0ELb0ELb1ELb1EEEEEEEEEvNT_6ParamsE,"ax",@progbits
	.align	128
.text._ZN7cutlass13device_kernelIN5flash19enable_sm80_to_sm89INS1_16FlashAttnFwdSm80INS1_25CollectiveMainloopFwdSm80ILi4ELi1ELb0EN4cute5tupleIJNS5_1CILi128EEENS7_ILi48EEENS7_ILi96EEEEEELi96ENS_6half_tEfNS_4arch4Sm80ELb0ELb0ELb1ELb1ELb1ELb0ELb1ELb1EEENS1_21CollectiveEpilogueFwdINS6_IJS8_SA_S9_EEENS6_IJNS7_ILi1EEESI_SI_EEESC_SE_Li128ELb1ELb1ELb1ELb0EEENS1_36VarlenDynamicPersistentTileSchedulerILi128ELi48ELi128ELi128ELb1ELb1ELb0ELb0ELb1ELb1EEEEEEEEEvNT_6ParamsE:
        .type           _ZN7cutlass13device_kernelIN5flash19enable_sm80_to_sm89INS1_16FlashAttnFwdSm80INS1_25CollectiveMainloopFwdSm80ILi4ELi1ELb0EN4cute5tupleIJNS5_1CILi128EEENS7_ILi48EEENS7_ILi96EEEEEELi96ENS_6half_tEfNS_4arch4Sm80ELb0ELb0ELb1ELb1ELb1ELb0ELb1ELb1EEENS1_21CollectiveEpilogueFwdINS6_IJS8_SA_S9_EEENS6_IJNS7_ILi1EEESI_SI_EEESC_SE_Li128ELb1ELb1ELb1ELb0EEENS1_36VarlenDynamicPersistentTileSchedulerILi128ELi48ELi128ELi128ELb1ELb1ELb0ELb0ELb1ELb1EEEEEEEEEvNT_6ParamsE,@function
        .size           _ZN7cutlass13device_kernelIN5flash19enable_sm80_to_sm89INS1_16FlashAttnFwdSm80INS1_25CollectiveMainloopFwdSm80ILi4ELi1ELb0EN4cute5tupleIJNS5_1CILi128EEENS7_ILi48EEENS7_ILi96EEEEEELi96ENS_6half_tEfNS_4arch4Sm80ELb0ELb0ELb1ELb1ELb1ELb0ELb1ELb1EEENS1_21CollectiveEpilogueFwdINS6_IJS8_SA_S9_EEENS6_IJNS7_ILi1EEESI_SI_EEESC_SE_Li128ELb1ELb1ELb1ELb0EEENS1_36VarlenDynamicPersistentTileSchedulerILi128ELi48ELi128ELi128ELb1ELb1ELb0ELb0ELb1ELb1EEEEEEEEEvNT_6ParamsE,(.L_x_10 - _ZN7cutlass13device_kernelIN5flash19enable_sm80_to_sm89INS1_16FlashAttnFwdSm80INS1_25CollectiveMainloopFwdSm80ILi4ELi1ELb0EN4cute5tupleIJNS5_1CILi128EEENS7_ILi48EEENS7_ILi96EEEEEELi96ENS_6half_tEfNS_4arch4Sm80ELb0ELb0ELb1ELb1ELb1ELb0ELb1ELb1EEENS1_21CollectiveEpilogueFwdINS6_IJS8_SA_S9_EEENS6_IJNS7_ILi1EEESI_SI_EEESC_SE_Li128ELb1ELb1ELb1ELb0EEENS1_36VarlenDynamicPersistentTileSchedulerILi128ELi48ELi128ELi128ELb1ELb1ELb0ELb0ELb1ELb1EEEEEEEEEvNT_6ParamsE)
        .other          _ZN7cutlass13device_kernelIN5flash19enable_sm80_to_sm89INS1_16FlashAttnFwdSm80INS1_25CollectiveMainloopFwdSm80ILi4ELi1ELb0EN4cute5tupleIJNS5_1CILi128EEENS7_ILi48EEENS7_ILi96EEEEEELi96ENS_6half_tEfNS_4arch4Sm80ELb0ELb0ELb1ELb1ELb1ELb0ELb1ELb1EEENS1_21CollectiveEpilogueFwdINS6_IJS8_SA_S9_EEENS6_IJNS7_ILi1EEESI_SI_EEESC_SE_Li128ELb1ELb1ELb1ELb0EEENS1_36VarlenDynamicPersistentTileSchedulerILi128ELi48ELi128ELi128ELb1ELb1ELb0ELb0ELb1ELb1EEEEEEEEEvNT_6ParamsE,@"STO_CUDA_ENTRY STV_DEFAULT"
_ZN7cutlass13device_kernelIN5flash19enable_sm80_to_sm89INS1_16FlashAttnFwdSm80INS1_25CollectiveMainloopFwdSm80ILi4ELi1ELb0EN4cute5tupleIJNS5_1CILi128EEENS7_ILi48EEENS7_ILi96EEEEEELi96ENS_6half_tEfNS_4arch4Sm80ELb0ELb0ELb1ELb1ELb1ELb0ELb1ELb1EEENS1_21CollectiveEpilogueFwdINS6_IJS8_SA_S9_EEENS6_IJNS7_ILi1EEESI_SI_EEESC_SE_Li128ELb1ELb1ELb1ELb0EEENS1_36VarlenDynamicPersistentTileSchedulerILi128ELi48ELi128ELi128ELb1ELb1ELb0ELb0ELb1ELb1EEEEEEEEEvNT_6ParamsE:
[----:B------:R-:W-:Y:S01]  /*0000*/  LDC R1, c[0x0][0x37c] ;  /* 0x0000df00ff017b82 */ /* 0x000fe20000000800 */
[----:B------:R-:W-:Y:S05]  /*0010*/  EXIT ;  /* 0x000000000000794d */ /* 0x000fea0003800000 */
.L_x_1:
        /* <DEDUP_REMOVED lines=14> */
.L_x_10:


//--------------------- .text._ZN7cutlass13device_kernelIN5flash19enable_sm80_to_sm89INS1_16FlashAttnFwdSm80INS1_25CollectiveMainloopFwdSm80ILi4ELi1ELb0EN4cute5tupleIJNS5_1CILi128EEENS7_ILi48EEENS7_ILi96EEEEEELi96ENS_6half_tEfNS_4arch4Sm80ELb0ELb0ELb1ELb1ELb1ELb1ELb1ELb1EEENS1_21CollectiveEpilogueFwdINS6_IJS8_SA_S9_EEENS6_IJNS7_ILi1EEESI_SI_EEESC_SE_Li128ELb1ELb1ELb1ELb0EEENS1_36VarlenDynamicPersistentTileSchedulerILi128ELi48ELi128ELi128ELb1ELb1ELb0ELb0ELb1ELb1EEEEEEEEEvNT_6ParamsE --------------------------
	.section	.text._ZN7cutlass13device_kernelIN5flash19enable_sm80_to_sm89INS1_16FlashAttnFwdSm80INS1_25CollectiveMainloopFwdSm80ILi4ELi1ELb0EN4cute5tupleIJNS5_1CILi128EEENS7_ILi48EEENS7_ILi96EEEEEELi96ENS_6half_tEfNS_4arch4Sm80ELb0ELb0ELb1ELb1ELb1ELb1ELb1ELb1EEENS1_21CollectiveEpilogueFwdINS6_IJS8_SA_S9_EEENS6_IJNS7_ILi1EEESI_SI_EEESC_SE_Li128ELb1ELb1ELb1ELb0EEENS1_36VarlenDynamicPersistentTileSchedulerILi128ELi48ELi128ELi128ELb1ELb1ELb0ELb0ELb1ELb1EEEEEEEEEvNT_6ParamsE,"ax",@progbits
	.align	128
.text._ZN7cutlass13device_kernelIN5flash19enable_sm80_to_sm89INS1_16FlashAttnFwdSm80INS1_25CollectiveMainloopFwdSm80ILi4ELi1ELb0EN4cute5tupleIJNS5_1CILi128EEENS7_ILi48EEENS7_ILi96EEEEEELi96ENS_6half_tEfNS_4arch4Sm80ELb0ELb0ELb1ELb1ELb1ELb1ELb1ELb1EEENS1_21CollectiveEpilogueFwdINS6_IJS8_SA_S9_EEENS6_IJNS7_ILi1EEESI_SI_EEESC_SE_Li128ELb1ELb1ELb1ELb0EEENS1_36VarlenDynamicPersistentTileSchedulerILi128ELi48ELi128ELi128ELb1ELb1ELb0ELb0ELb1ELb1EEEEEEEEEvNT_6ParamsE:
        .type           _ZN7cutlass13device_kernelIN5flash19enable_sm80_to_sm89INS1_16FlashAttnFwdSm80INS1_25CollectiveMainloopFwdSm80ILi4ELi1ELb0EN4cute5tupleIJNS5_1CILi128EEENS7_ILi48EEENS7_ILi96EEEEEELi96ENS_6half_tEfNS_4arch4Sm80ELb0ELb0ELb1ELb1ELb1ELb1ELb1ELb1EEENS1_21CollectiveEpilogueFwdINS6_IJS8_SA_S9_EEENS6_IJNS7_ILi1EEESI_SI_EEESC_SE_Li128ELb1ELb1ELb1ELb0EEENS1_36VarlenDynamicPersistentTileSchedulerILi128ELi48ELi128ELi128ELb1ELb1ELb0ELb0ELb1ELb1EEEEEEEEEvNT_6ParamsE,@function
        .size           _ZN7cutlass13device_kernelIN5flash19enable_sm80_to_sm89INS1_16FlashAttnFwdSm80INS1_25CollectiveMainloopFwdSm80ILi4ELi1ELb0EN4cute5tupleIJNS5_1CILi128EEENS7_ILi48EEENS7_ILi96EEEEEELi96ENS_6half_tEfNS_4arch4Sm80ELb0ELb0ELb1ELb1ELb1ELb1ELb1ELb1EEENS1_21CollectiveEpilogueFwdINS6_IJS8_SA_S9_EEENS6_IJNS7_ILi1EEESI_SI_EEESC_SE_Li128ELb1ELb1ELb1ELb0EEENS1_36VarlenDynamicPersistentTileSchedulerILi128ELi48ELi128ELi128ELb1ELb1ELb0ELb0ELb1ELb1EEEEEEEEEvNT_6ParamsE,(.L_x_11 - _ZN7cutlass13device_kernelIN5flash19enable_sm80_to_sm89INS1_16FlashAttnFwdSm80INS1_25CollectiveMainloopFwdSm80ILi4ELi1ELb0EN4cute5tupleIJNS5_1CILi128EEENS7_ILi48EEENS7_ILi96EEEEEELi96ENS_6half_tEfNS_4arch4Sm80ELb0ELb0ELb1ELb1ELb1ELb1ELb1ELb1EEENS1_21CollectiveEpilogueFwdINS6_IJS8_SA_S9_EEENS6_IJNS7_ILi1EEESI_SI_EEESC_SE_Li128ELb1ELb1ELb1ELb0EEENS1_36VarlenDynamicPersistentTileSchedulerILi128ELi48ELi128ELi128ELb1ELb1ELb0ELb0ELb1ELb1EEEEEEEEEvNT_6ParamsE)
        .other          _ZN7cutlass13device_kernelIN5flash19enable_sm80_to_sm89INS1_16FlashAttnFwdSm80INS1_25CollectiveMainloopFwdSm80ILi4ELi1ELb0EN4cute5tupleIJNS5_1CILi128EEENS7_ILi48EEENS7_ILi96EEEEEELi96ENS_6half_tEfNS_4arch4Sm80ELb0ELb0ELb1ELb1ELb1ELb1ELb1ELb1EEENS1_21CollectiveEpilogueFwdINS6_IJS8_SA_S9_EEENS6_IJNS7_ILi1EEESI_SI_EEESC_SE_Li128ELb1ELb1ELb1ELb0EEENS1_36VarlenDynamicPersistentTileSchedulerILi128ELi48ELi128ELi128ELb1ELb1ELb0ELb0ELb1ELb1EEEEEEEEEvNT_6ParamsE,@"STO_CUDA_ENTRY STV_DEFAULT"
_ZN7cutlass13device_kernelIN5flash19enable_sm80_to_sm89INS1_16FlashAttnFwdSm80INS1_25CollectiveMainloopFwdSm80ILi4ELi1ELb0EN4cute5tupleIJNS5_1CILi128EEENS7_ILi48EEENS7_ILi96EEEEEELi96ENS_6half_tEfNS_4arch4Sm80ELb0ELb0ELb1ELb1ELb1ELb1ELb1ELb1EEENS1_21CollectiveEpilogueFwdINS6_IJS8_SA_S9_EEENS6_IJNS7_ILi1EEESI_SI_EEESC_SE_Li128ELb1ELb1ELb1ELb0EEENS1_36VarlenDynamicPersistentTileSchedulerILi128ELi48ELi128ELi128ELb1ELb1ELb0ELb0ELb1ELb1EEEEEEEEEvNT_6ParamsE:
[----:B------:R-:W-:Y:S01]  /*0000*/  LDC R1, c[0x0][0x37c] ;  /* 0x0000df00ff017b82 */ /* 0x000fe20000000800 */
[----:B------:R-:W-:Y:S05]  /*0010*/  EXIT ;  /* 0x000000000000794d */ /* 0x000fea0003800000 */
.L_x_2:
        /* <DEDUP_REMOVED lines=14> */
.L_x_11:


//--------------------- .text._ZN7cutlass13device_kernelIN5flash19enable_sm80_to_sm89INS1_16FlashAttnFwdSm80INS1_25CollectiveMainloopFwdSm80ILi4ELi1ELb0EN4cute5tupleIJNS5_1CILi128EEENS7_ILi48EEENS7_ILi96EEEEEELi96ENS_6half_tEfNS_4arch4Sm80ELb0ELb1ELb1ELb0ELb1ELb0ELb1ELb1EEENS1_21CollectiveEpilogueFwdINS6_IJS8_SA_S9_EEENS6_IJNS7_ILi1EEESI_SI_EEESC_SE_Li128ELb0ELb1ELb1ELb0EEENS1_19SingleTileSchedulerILb0ELb1ELb1ELi128EEEEEEEEEvNT_6ParamsE --------------------------
	.section	.text._ZN7cutlass13device_kernelIN5flash19enable_sm80_to_sm89INS1_16FlashAttnFwdSm80INS1_25CollectiveMainloopFwdSm80ILi4ELi1ELb0EN4cute5tupleIJNS5_1CILi128EEENS7_ILi48EEENS7_ILi96EEEEEELi96ENS_6half_tEfNS_4arch4Sm80ELb0ELb1ELb1ELb0ELb1ELb0ELb1ELb1EEENS1_21CollectiveEpilogueFwdINS6_IJS8_SA_S9_EEENS6_IJNS7_ILi1EEESI_SI_EEESC_SE_Li128ELb0ELb1ELb1ELb0EEENS1_19SingleTileSchedulerILb0ELb1ELb1ELi128EEEEEEEEEvNT_6ParamsE,"ax",@progbits
	.align	128
.text._ZN7cutlass13device_kernelIN5flash19enable_sm80_to_sm89INS1_16FlashAttnFwdSm80INS1_25CollectiveMainloopFwdSm80ILi4ELi1ELb0EN4cute5tupleIJNS5_1CILi128EEENS7_ILi48EEENS7_ILi96EEEEEELi96ENS_6half_tEfNS_4arch4Sm80ELb0ELb1ELb1ELb0ELb1ELb0ELb1ELb1EEENS1_21CollectiveEpilogueFwdINS6_IJS8_SA_S9_EEENS6_IJNS7_ILi1EEESI_SI_EEESC_SE_Li128ELb0ELb1ELb1ELb0EEENS1_19SingleTileSchedulerILb0ELb1ELb1ELi128EEEEEEEEEvNT_6ParamsE:
        .type           _ZN7cutlass13device_kernelIN5flash19enable_sm80_to_sm89INS1_16FlashAttnFwdSm80INS1_25CollectiveMainloopFwdSm80ILi4ELi1ELb0EN4cute5tupleIJNS5_1CILi128EEENS7_ILi48EEENS7_ILi96EEEEEELi96ENS_6half_tEfNS_4arch4Sm80ELb0ELb1ELb1ELb0ELb1ELb0ELb1ELb1EEENS1_21CollectiveEpilogueFwdINS6_IJS8_SA_S9_EEENS6_IJNS7_ILi1EEESI_SI_EEESC_SE_Li128ELb0ELb1ELb1ELb0EEENS1_19SingleTileSchedulerILb0ELb1ELb1ELi128EEEEEEEEEvNT_6ParamsE,@function
        .size           _ZN7cutlass13device_kernelIN5flash19enable_sm80_to_sm89INS1_16FlashAttnFwdSm80INS1_25CollectiveMainloopFwdSm80ILi4ELi1ELb0EN4cute5tupleIJNS5_1CILi128EEENS7_ILi48EEENS7_ILi96EEEEEELi96ENS_6half_tEfNS_4arch4Sm80ELb0ELb1ELb1ELb0ELb1ELb0ELb1ELb1EEENS1_21CollectiveEpilogueFwdINS6_IJS8_SA_S9_EEENS6_IJNS7_ILi1EEESI_SI_EEESC_SE_Li128ELb0ELb1ELb1ELb0EEENS1_19SingleTileSchedulerILb0ELb1ELb1ELi128EEEEEEEEEvNT_6ParamsE,(.L_x_12 - _ZN7cutlass13device_kernelIN5flash19enable_sm80_to_sm89INS1_16FlashAttnFwdSm80INS1_25CollectiveMainloopFwdSm80ILi4ELi1ELb0EN4cute5tupleIJNS5_1CILi128EEENS7_ILi48EEENS7_ILi96EEEEEELi96ENS_6half_tEfNS_4arch4Sm80ELb0ELb1ELb1ELb0ELb1ELb0ELb1ELb1EEENS1_21CollectiveEpilogueFwdINS6_IJS8_SA_S9_EEENS6_IJNS7_ILi1EEESI_SI_EEESC_SE_Li128ELb0ELb1ELb1ELb0EEENS1_19SingleTileSchedulerILb0ELb1ELb1ELi128EEEEEEEEEvNT_6ParamsE)
        .other          _ZN7cutlass13device_kernelIN5flash19enable_sm80_to_sm89INS1_16FlashAttnFwdSm80INS1_25CollectiveMainloopFwdSm80ILi4ELi1ELb0EN4cute5tupleIJNS5_1CILi128EEENS7_ILi48EEENS7_ILi96EEEEEELi96ENS_6half_tEfNS_4arch4Sm80ELb0ELb1ELb1ELb0ELb1ELb0ELb1ELb1EEENS1_21CollectiveEpilogueFwdINS6_IJS8_SA_S9_EEENS6_IJNS7_ILi1EEESI_SI_EEESC_SE_Li128ELb0ELb1ELb1ELb0EEENS1_19SingleTileSchedulerILb0ELb1ELb1ELi128EEEEEEEEEvNT_6ParamsE,@"STO_CUDA_ENTRY STV_DEFAULT"
_ZN7cutlass13device_kernelIN5flash19enable_sm80_to_sm89INS1_16FlashAttnFwdSm80INS1_25CollectiveMainloopFwdSm80ILi4ELi1ELb0EN4cute5tupleIJNS5_1CILi128EEENS7_ILi48EEENS7_ILi96EEEEEELi96ENS_6half_tEfNS_4arch4Sm80ELb0ELb1ELb1ELb0ELb1ELb0ELb1ELb1EEENS1_21CollectiveEpilogueFwdINS6_IJS8_SA_S9_EEENS6_IJNS7_ILi1EEESI_SI_EEESC_SE_Li128ELb0ELb1ELb1ELb0EEENS1_19SingleTileSchedulerILb0ELb1ELb1ELi128EEEEEEEEEvNT_6ParamsE:
[----:B------:R-:W-:Y:S01]  /*0000*/  LDC R1, c[0x0][0x37c] ;  /* 0x0000df00ff017b82 */ /* 0x000fe20000000800 */
[----:B------:R-:W-:Y:S05]  /*0010*/  EXIT ;  /* 0x000000000000794d */ /* 0x000fea0003800000 */
.L_x_3:
        /* <DEDUP_REMOVED lines=14> */
.L_x_12:


//--------------------- .text._ZN7cutlass13device_kernelIN5flash19enable_sm80_to_sm89INS1_16FlashAttnFwdSm80INS1_25CollectiveMainloopFwdSm80ILi4ELi1ELb0EN4cute5tupleIJNS5_1CILi128EEENS7_ILi48EEENS7_ILi96EEEEEELi96ENS_6half_tEfNS_4arch4Sm80ELb0ELb1ELb1ELb1ELb1ELb0ELb1ELb1EEENS1_21CollectiveEpilogueFwdINS6_IJS8_SA_S9_EEENS6_IJNS7_ILi1EEESI_SI_EEESC_SE_Li128ELb1ELb1ELb1ELb0EEENS1_36VarlenDynamicPersistentTileSchedulerILi128ELi48ELi128ELi128ELb1ELb1ELb0ELb1ELb0ELb1EEEEEEEEEvNT_6ParamsE --------------------------
	.section	.text._ZN7cutlass13device_kernelIN5flash19enable_sm80_to_sm89INS1_16FlashAttnFwdSm80INS1_25CollectiveMainloopFwdSm80ILi4ELi1ELb0EN4cute5tupleIJNS5_1CILi128EEENS7_ILi48EEENS7_ILi96EEEEEELi96ENS_6half_tEfNS_4arch4Sm80ELb0ELb1ELb1ELb1ELb1ELb0ELb1ELb1EEENS1_21CollectiveEpilogueFwdINS6_IJS8_SA_S9_EEENS6_IJNS7_ILi1EEESI_SI_EEESC_SE_Li128ELb1ELb1ELb1ELb0EEENS1_36VarlenDynamicPersistentTileSchedulerILi128ELi48ELi128ELi128ELb1ELb1ELb0ELb1ELb0ELb1EEEEEEEEEvNT_6ParamsE,"ax",@progbits
	.align	128
.text._ZN7cutlass13device_kernelIN5flash19enable_sm80_to_sm89INS1_16FlashAttnFwdSm80INS1_25CollectiveMainloopFwdSm80ILi4ELi1ELb0EN4cute5tupleIJNS5_1CILi128EEENS7_ILi48EEENS7_ILi96EEEEEELi96ENS_6half_tEfNS_4arch4Sm80ELb0ELb1ELb1ELb1ELb1ELb0ELb1ELb1EEENS1_21CollectiveEpilogueFwdINS6_IJS8_SA_S9_EEENS6_IJNS7_ILi1EEESI_SI_EEESC_SE_Li128ELb1ELb1ELb1ELb0EEENS1_36VarlenDynamicPersistentTileSchedulerILi128ELi48ELi128ELi128ELb1ELb1ELb0ELb1ELb0ELb1EEEEEEEEEvNT_6ParamsE:
        .type           _ZN7cutlass13device_kernelIN5flash19enable_sm80_to_sm89INS1_16FlashAttnFwdSm80INS1_25CollectiveMainloopFwdSm80ILi4ELi1ELb0EN4cute5tupleIJNS5_1CILi128EEENS7_ILi48EEENS7_ILi96EEEEEELi96ENS_6half_tEfNS_4arch4Sm80ELb0ELb1ELb1ELb1ELb1ELb0ELb1ELb1EEENS1_21CollectiveEpilogueFwdINS6_IJS8_SA_S9_EEENS6_IJNS7_ILi1EEESI_SI_EEESC_SE_Li128ELb1ELb1ELb1ELb0EEENS1_36VarlenDynamicPersistentTileSchedulerILi128ELi48ELi128ELi128ELb1ELb1ELb0ELb1ELb0ELb1EEEEEEEEEvNT_6ParamsE,@function
        .size           _ZN7cutlass13device_kernelIN5flash19enable_sm80_to_sm89INS1_16FlashAttnFwdSm80INS1_25CollectiveMainloopFwdSm80ILi4ELi1ELb0EN4cute5tupleIJNS5_1CILi128EEENS7_ILi48EEENS7_ILi96EEEEEELi96ENS_6half_tEfNS_4arch4Sm80ELb0ELb1ELb1ELb1ELb1ELb0ELb1ELb1EEENS1_21CollectiveEpilogueFwdINS6_IJS8_SA_S9_EEENS6_IJNS7_ILi1EEESI_SI_EEESC_SE_Li128ELb1ELb1ELb1ELb0EEENS1_36VarlenDynamicPersistentTileSchedulerILi128ELi48ELi128ELi128ELb1ELb1ELb0ELb1ELb0ELb1EEEEEEEEEvNT_6ParamsE,(.L_x_13 - _ZN7cutlass13device_kernelIN5flash19enable_sm80_to_sm89INS1_16FlashAttnFwdSm80INS1_25CollectiveMainloopFwdSm80ILi4ELi1ELb0EN4cute5tupleIJNS5_1CILi128EEENS7_ILi48EEENS7_ILi96EEEEEELi96ENS_6half_tEfNS_4arch4Sm80ELb0ELb1ELb1ELb1ELb1ELb0ELb1ELb1EEENS1_21CollectiveEpilogueFwdINS6_IJS8_SA_S9_EEENS6_IJNS7_ILi1EEESI_SI_EEESC_SE_Li128ELb1ELb1ELb1ELb0EEENS1_36VarlenDynamicPersistentTileSchedulerILi128ELi48ELi128ELi128ELb1ELb1ELb0ELb1ELb0ELb1EEEEEEEEEvNT_6ParamsE)
        .other          _ZN7cutlass13device_kernelIN5flash19enable_sm80_to_sm89INS1_16FlashAttnFwdSm80INS1_25CollectiveMainloopFwdSm80ILi4ELi1ELb0EN4cute5tupleIJNS5_1CILi128EEENS7_ILi48EEENS7_ILi96EEEEEELi96ENS_6half_tEfNS_4arch4Sm80ELb0ELb1ELb1ELb1ELb1ELb0ELb1ELb1EEENS1_21CollectiveEpilogueFwdINS6_IJS8_SA_S9_EEENS6_IJNS7_ILi1EEESI_SI_EEESC_SE_Li128ELb1ELb1ELb1ELb0EEENS1_36VarlenDynamicPersistentTileSchedulerILi128ELi48ELi128ELi128ELb1ELb1ELb0ELb1ELb0ELb1EEEEEEEEEvNT_6ParamsE,@"STO_CUDA_ENTRY STV_DEFAULT"
_ZN7cutlass13device_kernelIN5flash19enable_sm80_to_sm89INS1_16FlashAttnFwdSm80INS1_25CollectiveMainloopFwdSm80ILi4ELi1ELb0EN4cute5tupleIJNS5_1CILi128EEENS7_ILi48EEENS7_ILi96EEEEEELi96ENS_6half_tEfNS_4arch4Sm80ELb0ELb1ELb1ELb1ELb1ELb0ELb1ELb1EEENS1_21CollectiveEpilogueFwdINS6_IJS8_SA_S9_EEENS6_IJNS7_ILi1EEESI_SI_EEESC_SE_Li128ELb1ELb1ELb1ELb0EEENS1_36VarlenDynamicPersistentTileSchedulerILi128ELi48ELi128ELi128ELb1ELb1ELb0ELb1ELb0ELb1EEEEEEEEEvNT_6ParamsE:
[----:B------:R-:W-:Y:S01]  /*0000*/  LDC R1, c[0x0][0x37c] ;  /* 0x0000df00ff017b82 */ /* 0x000fe20000000800 */
[----:B------:R-:W-:Y:S05]  /*0010*/  EXIT ;  /* 0x000000000000794d */ /* 0x000fea0003800000 */
.L_x_4:
        /* <DEDUP_REMOVED lines=14> */
.L_x_13:


//--------------------- .text._ZN7cutlass13device_kernelIN5flash19enable_sm80_to_sm89INS1_16FlashAttnFwdSm80INS1_25CollectiveMainloopFwdSm80ILi4ELi1ELb0EN4cute5tupleIJNS5_1CILi128EEENS7_ILi48EEENS7_ILi96EEEEEELi96ENS_6half_tEfNS_4arch4Sm80ELb0ELb1ELb1ELb1ELb1ELb1ELb1ELb1EEENS1_21CollectiveEpilogueFwdINS6_IJS8_SA_S9_EEENS6_IJNS7_ILi1EEESI_SI_EEESC_SE_Li128ELb1ELb1ELb1ELb0EEENS1_36VarlenDynamicPersistentTileSchedulerILi128ELi48ELi128ELi128ELb1ELb1ELb0ELb1ELb0ELb1EEEEEEEEEvNT_6ParamsE --------------------------
	.section	.text._ZN7cutlass13device_kernelIN5flash19enable_sm80_to_sm89INS1_16FlashAttnFwdSm80INS1_25CollectiveMainloopFwdSm80ILi4ELi1ELb0EN4cute5tupleIJNS5_1CILi128EEENS7_ILi48EEENS7_ILi96EEEEEELi96ENS_6half_tEfNS_4arch4Sm80ELb0ELb1ELb1ELb1ELb1ELb1ELb1ELb1EEENS1_21CollectiveEpilogueFwdINS6_IJS8_SA_S9_EEENS6_IJNS7_ILi1EEESI_SI_EEESC_SE_Li128ELb1ELb1ELb1ELb0EEENS1_36VarlenDynamicPersistentTileSchedulerILi128ELi48ELi128ELi128ELb1ELb1ELb0ELb1ELb0ELb1EEEEEEEEEvNT_6ParamsE,"ax",@progbits
	.align	128
.text._ZN7cutlass13device_kernelIN5flash19enable_sm80_to_sm89INS1_16FlashAttnFwdSm80INS1_25CollectiveMainloopFwdSm80ILi4ELi1ELb0EN4cute5tupleIJNS5_1CILi128EEENS7_ILi48EEENS7_ILi96EEEEEELi96ENS_6half_tEfNS_4arch4Sm80ELb0ELb1ELb1ELb1ELb1ELb1ELb1ELb1EEENS1_21CollectiveEpilogueFwdINS6_IJS8_SA_S9_EEENS6_IJNS7_ILi1EEESI_SI_EEESC_SE_Li128ELb1ELb1ELb1ELb0EEENS1_36VarlenDynamicPersistentTileSchedulerILi128ELi48ELi128ELi128ELb1ELb1ELb0ELb1ELb0ELb1EEEEEEEEEvNT_6ParamsE:
        .type           _ZN7cutlass13device_kernelIN5flash19enable_sm80_to_sm89INS1_16FlashAttnFwdSm80INS1_25CollectiveMainloopFwdSm80ILi4ELi1ELb0EN4cute5tupleIJNS5_1CILi128EEENS7_ILi48EEENS7_ILi96EEEEEELi96ENS_6half_tEfNS_4arch4Sm80ELb0ELb1ELb1ELb1ELb1ELb1ELb1ELb1EEENS1_21CollectiveEpilogueFwdINS6_IJS8_SA_S9_EEENS6_IJNS7_ILi1EEESI_SI_EEESC_SE_Li128ELb1ELb1ELb1ELb0EEENS1_36VarlenDynamicPersistentTileSchedulerILi128ELi48ELi128ELi128ELb1ELb1ELb0ELb1ELb0ELb1EEEEEEEEEvNT_6ParamsE,@function
        .size           _ZN7cutlass13device_kernelIN5flash19enable_sm80_to_sm89INS1_16FlashAttnFwdSm80INS1_25CollectiveMainloopFwdSm80ILi4ELi1ELb0EN4cute5tupleIJNS5_1CILi128EEENS7_ILi48EEENS7_ILi96EEEEEELi96ENS_6half_tEfNS_4arch4Sm80ELb0ELb1ELb1ELb1ELb1ELb1ELb1ELb1EEENS1_21CollectiveEpilogueFwdINS6_IJS8_SA_S9_EEENS6_IJNS7_ILi1EEESI_SI_EEESC_SE_Li128ELb1ELb1ELb1ELb0EEENS1_36VarlenDynamicPersistentTileSchedulerILi128ELi48ELi128ELi128ELb1ELb1ELb0ELb1ELb0ELb1EEEEEEEEEvNT_6ParamsE,(.L_x_14 - _ZN7cutlass13device_kernelIN5flash19enable_sm80_to_sm89INS1_16FlashAttnFwdSm80INS1_25CollectiveMainloopFwdSm80ILi4ELi1ELb0EN4cute5tupleIJNS5_1CILi128EEENS7_ILi48EEENS7_ILi96EEEEEELi96ENS_6half_tEfNS_4arch4Sm80ELb0ELb1ELb1ELb1ELb1ELb1ELb1ELb1EEENS1_21CollectiveEpilogueFwdINS6_IJS8_SA_S9_EEENS6_IJNS7_ILi1EEESI_SI_EEESC_SE_Li128ELb1ELb1ELb1ELb0EEENS1_36VarlenDynamicPersistentTileSchedulerILi128ELi48ELi128ELi128ELb1ELb1ELb0ELb1ELb0ELb1EEEEEEEEEvNT_6ParamsE)
        .other          _ZN7cutlass13device_kernelIN5flash19enable_sm80_to_sm89INS1_16FlashAttnFwdSm80INS1_25CollectiveMainloopFwdSm80ILi4ELi1ELb0EN4cute5tupleIJNS5_1CILi128EEENS7_ILi48EEENS7_ILi96EEEEEELi96ENS_6half_tEfNS_4arch4Sm80ELb0ELb1ELb1ELb1ELb1ELb1ELb1ELb1EEENS1_21CollectiveEpilogueFwdINS6_IJS8_SA_S9_EEENS6_IJNS7_ILi1EEESI_SI_EEESC_SE_Li128ELb1ELb1ELb1ELb0EEENS1_36VarlenDynamicPersistentTileSchedulerILi128ELi48ELi128ELi128ELb1ELb1ELb0ELb1ELb0ELb1EEEEEEEEEvNT_6ParamsE,@"STO_CUDA_ENTRY STV_DEFAULT"
_ZN7cutlass13device_kernelIN5flash19enable_sm80_to_sm89INS1_16FlashAttnFwdSm80INS1_25CollectiveMainloopFwdSm80ILi4ELi1ELb0EN4cute5tupleIJNS5_1CILi128EEENS7_ILi48EEENS7_ILi96EEEEEELi96ENS_6half_tEfNS_4arch4Sm80ELb0ELb1ELb1ELb1ELb1ELb1ELb1ELb1EEENS1_21CollectiveEpilogueFwdINS6_IJS8_SA_S9_EEENS6_IJNS7_ILi1EEESI_SI_EEESC_SE_Li128ELb1ELb1ELb1ELb0EEENS1_36VarlenDynamicPersistentTileSchedulerILi128ELi48ELi128ELi128ELb1ELb1ELb0ELb1ELb0ELb1EEEEEEEEEvNT_6ParamsE:
[----:B------:R-:W-:Y:S01]  /*0000*/  LDC R1, c[0x0][0x37c] ;  /* 0x0000df00ff017b82 */ /* 0x000fe20000000800 */
[----:B------:R-:W-:Y:S05]  /*0010*/  EXIT ;  /* 0x000000000000794d */ /* 0x000fea0003800000 */
.L_x_5:
        /* <DEDUP_REMOVED lines=14> */
.L_x_14:


//--------------------- .text._ZN7cutlass13device_kernelIN5flash19enable_sm80_to_sm89INS1_16FlashAttnFwdSm80INS1_25CollectiveMainloopFwdSm80ILi4ELi1ELb0EN4cute5tupleIJNS5_1CILi128EEENS7_ILi64EEENS7_ILi96EEEEEELi96ENS_6half_tEfNS_4arch4Sm80ELb1ELb0ELb1ELb0ELb1ELb0ELb1ELb1EEENS1_21CollectiveEpilogueFwdINS6_IJS8_SA_S9_EEENS6_IJNS7_ILi1EEESI_SI_EEESC_SE_Li128ELb0ELb1ELb1ELb0EEENS1_30DynamicPersistentTileSchedulerILi128ELi128ELb1ELb1ELb0EEEEEEEEEvNT_6ParamsE --------------------------
	.section	.text._ZN7cutlass13device_kernelIN5flash19enable_sm80_to_sm89INS1_16FlashAttnFwdSm80INS1_25CollectiveMainloopFwdSm80ILi4ELi1ELb0EN4cute5tupleIJNS5_1CILi128EEENS7_ILi64EEENS7_ILi96EEEEEELi96ENS_6half_tEfNS_4arch4Sm80ELb1ELb0ELb1ELb0ELb1ELb0ELb1ELb1EEENS1_21CollectiveEpilogueFwdINS6_IJS8_SA_S9_EEENS6_IJNS7_ILi1EEESI_SI_EEESC_SE_Li128ELb0ELb1ELb1ELb0EEENS1_30DynamicPersistentTileSchedulerILi128ELi128ELb1ELb1ELb0EEEEEEEEEvNT_6ParamsE,"ax",@progbits
	.align	128
.text._ZN7cutlass13device_kernelIN5flash19enable_sm80_to_sm89INS1_16FlashAttnFwdSm80INS1_25CollectiveMainloopFwdSm80ILi4ELi1ELb0EN4cute5tupleIJNS5_1CILi128EEENS7_ILi64EEENS7_ILi96EEEEEELi96ENS_6half_tEfNS_4arch4Sm80ELb1ELb0ELb1ELb0ELb1ELb0ELb1ELb1EEENS1_21CollectiveEpilogueFwdINS6_IJS8_SA_S9_EEENS6_IJNS7_ILi1EEESI_SI_EEESC_SE_Li128ELb0ELb1ELb1ELb0EEENS1_30DynamicPersistentTileSchedulerILi128ELi128ELb1ELb1ELb0EEEEEEEEEvNT_6ParamsE:
        .type           _ZN7cutlass13device_kernelIN5flash19enable_sm80_to_sm89INS1_16FlashAttnFwdSm80INS1_25CollectiveMainloopFwdSm80ILi4ELi1ELb0EN4cute5tupleIJNS5_1CILi128EEENS7_ILi64EEENS7_ILi96EEEEEELi96ENS_6half_tEfNS_4arch4Sm80ELb1ELb0ELb1ELb0ELb1ELb0ELb1ELb1EEENS1_21CollectiveEpilogueFwdINS6_IJS8_SA_S9_EEENS6_IJNS7_ILi1EEESI_SI_EEESC_SE_Li128ELb0ELb1ELb1ELb0EEENS1_30DynamicPersistentTileSchedulerILi128ELi128ELb1ELb1ELb0EEEEEEEEEvNT_6ParamsE,@function
        .size           _ZN7cutlass13device_kernelIN5flash19enable_sm80_to_sm89INS1_16FlashAttnFwdSm80INS1_25CollectiveMainloopFwdSm80ILi4ELi1ELb0EN4cute5tupleIJNS5_1CILi128EEENS7_ILi64EEENS7_ILi96EEEEEELi96ENS_6half_tEfNS_4arch4Sm80ELb1ELb0ELb1ELb0ELb1ELb0ELb1ELb1EEENS1_21CollectiveEpilogueFwdINS6_IJS8_SA_S9_EEENS6_IJNS7_ILi1EEESI_SI_EEESC_SE_Li128ELb0ELb1ELb1ELb0EEENS1_30DynamicPersistentTileSchedulerILi128ELi128ELb1ELb1ELb0EEEEEEEEEvNT_6ParamsE,(.L_x_15 - _ZN7cutlass13device_kernelIN5flash19enable_sm80_to_sm89INS1_16FlashAttnFwdSm80INS1_25CollectiveMainloopFwdSm80ILi4ELi1ELb0EN4cute5tupleIJNS5_1CILi128EEENS7_ILi64EEENS7_ILi96EEEEEELi96ENS_6half_tEfNS_4arch4Sm80ELb1ELb0ELb1ELb0ELb1ELb0ELb1ELb1EEENS1_21CollectiveEpilogueFwdINS6_IJS8_SA_S9_EEENS6_IJNS7_ILi1EEESI_SI_EEESC_SE_Li128ELb0ELb1ELb1ELb0EEENS1_30DynamicPersistentTileSchedulerILi128ELi128ELb1ELb1ELb0EEEEEEEEEvNT_6ParamsE)
        .other          _ZN7cutlass13device_kernelIN5flash19enable_sm80_to_sm89INS1_16FlashAttnFwdSm80INS1_25CollectiveMainloopFwdSm80ILi4ELi1ELb0EN4cute5tupleIJNS5_1CILi128EEENS7_ILi64EEENS7_ILi96EEEEEELi96ENS_6half_tEfNS_4arch4Sm80ELb1ELb0ELb1ELb0ELb1ELb0ELb1ELb1EEENS1_21CollectiveEpilogueFwdINS6_IJS8_SA_S9_EEENS6_IJNS7_ILi1EEESI_SI_EEESC_SE_Li128ELb0ELb1ELb1ELb0EEENS1_30DynamicPersistentTileSchedulerILi128ELi128ELb1ELb1ELb0EEEEEEEEEvNT_6ParamsE,@"STO_CUDA_ENTRY STV_DEFAULT"
_ZN7cutlass13device_kernelIN5flash19enable_sm80_to_sm89INS1_16FlashAttnFwdSm80INS1_25CollectiveMainloopFwdSm80ILi4ELi1ELb0EN4cute5tupleIJNS5_1CILi128EEENS7_ILi64EEENS7_ILi96EEEEEELi96ENS_6half_tEfNS_4arch4Sm80ELb1ELb0ELb1ELb0ELb1ELb0ELb1ELb1EEENS1_21CollectiveEpilogueFwdINS6_IJS8_SA_S9_EEENS6_IJNS7_ILi1EEESI_SI_EEESC_SE_Li128ELb0ELb1ELb1ELb0EEENS1_30DynamicPersistentTileSchedulerILi128ELi128ELb1ELb1ELb0EEEEEEEEEvNT_6ParamsE:
[----:B------:R-:W-:Y:S01]  /*0000*/  LDC R1, c[0x0][0x37c] ;  /* 0x0000df00ff017b82 */ /* 0x000fe20000000800 */
[----:B------:R-:W-:Y:S05]  /*0010*/  EXIT ;  /* 0x000000000000794d */ /* 0x000fea0003800000 */
.L_x_6:
        /* <DEDUP_REMOVED lines=14> */
.L_x_15:


//--------------------- .text._ZN7cutlass13device_kernelIN5flash19enable_sm80_to_sm89INS1_16FlashAttnFwdSm80INS1_25CollectiveMainloopFwdSm80ILi4ELi1ELb0EN4cute5tupleIJNS5_1CILi128EEENS7_ILi48EEENS7_ILi96EEEEEELi96ENS_6half_tEfNS_4arch4Sm80ELb1ELb0ELb1ELb1ELb1ELb0ELb1ELb1EEENS1_21CollectiveEpilogueFwdINS6_IJS8_SA_S9_EEENS6_IJNS7_ILi1EEESI_SI_EEESC_SE_Li128ELb1ELb1ELb1ELb0EEENS1_36VarlenDynamicPersistentTileSchedulerILi128ELi48ELi128ELi128ELb1ELb1ELb0ELb1ELb1ELb1EEEEEEEEEvNT_6ParamsE --------------------------
	.section	.text._ZN7cutlass13device_kernelIN5flash19enable_sm80_to_sm89INS1_16FlashAttnFwdSm80INS1_25CollectiveMainloopFwdSm80ILi4ELi1ELb0EN4cute5tupleIJNS5_1CILi128EEENS7_ILi48EEENS7_ILi96EEEEEELi96ENS_6half_tEfNS_4arch4Sm80ELb1ELb0ELb1ELb1ELb1ELb0ELb1ELb1EEENS1_21CollectiveEpilogueFwdINS6_IJS8_SA_S9_EEENS6_IJNS7_ILi1EEESI_SI_EEESC_SE_Li128ELb1ELb1ELb1ELb0EEENS1_36VarlenDynamicPersistentTileSchedulerILi128ELi48ELi128ELi128ELb1ELb1ELb0ELb1ELb1ELb1EEEEEEEEEvNT_6ParamsE,"ax",@progbits
	.align	128
.text._ZN7cutlass13device_kernelIN5flash19enable_sm80_to_sm89INS1_16FlashAttnFwdSm80INS1_25CollectiveMainloopFwdSm80ILi4ELi1ELb0EN4cute5tupleIJNS5_1CILi128EEENS7_ILi48EEENS7_ILi96EEEEEELi96ENS_6half_tEfNS_4arch4Sm80ELb1ELb0ELb1ELb1ELb1ELb0ELb1ELb1EEENS1_21CollectiveEpilogueFwdINS6_IJS8_SA_S9_EEENS6_IJNS7_ILi1EEESI_SI_EEESC_SE_Li128ELb1ELb1ELb1ELb0EEENS1_36VarlenDynamicPersistentTileSchedulerILi128ELi48ELi128ELi128ELb1ELb1ELb0ELb1ELb1ELb1EEEEEEEEEvNT_6ParamsE:
        .type           _ZN7cutlass13device_kernelIN5flash19enable_sm80_to_sm89INS1_16FlashAttnFwdSm80INS1_25CollectiveMainloopFwdSm80ILi4ELi1ELb0EN4cute5tupleIJNS5_1CILi128EEENS7_ILi48EEENS7_ILi96EEEEEELi96ENS_6half_tEfNS_4arch4Sm80ELb1ELb0ELb1ELb1ELb1ELb0ELb1ELb1EEENS1_21CollectiveEpilogueFwdINS6_IJS8_SA_S9_EEENS6_IJNS7_ILi1EEESI_SI_EEESC_SE_Li128ELb1ELb1ELb1ELb0EEENS1_36VarlenDynamicPersistentTileSchedulerILi128ELi48ELi128ELi128ELb1ELb1ELb0ELb1ELb1ELb1EEEEEEEEEvNT_6ParamsE,@function
        .size           _ZN7cutlass13device_kernelIN5flash19enable_sm80_to_sm89INS1_16FlashAttnFwdSm80INS1_25CollectiveMainloopFwdSm80ILi4ELi1ELb0EN4cute5tupleIJNS5_1CILi128EEENS7_ILi48EEENS7_ILi96EEEEEELi96ENS_6half_tEfNS_4arch4Sm80ELb1ELb0ELb1ELb1ELb1ELb0ELb1ELb1EEENS1_21CollectiveEpilogueFwdINS6_IJS8_SA_S9_EEENS6_IJNS7_ILi1EEESI_SI_EEESC_SE_Li128ELb1ELb1ELb1ELb0EEENS1_36VarlenDynamicPersistentTileSchedulerILi128ELi48ELi128ELi128ELb1ELb1ELb0ELb1ELb1ELb1EEEEEEEEEvNT_6ParamsE,(.L_x_16 - _ZN7cutlass13device_kernelIN5flash19enable_sm80_to_sm89INS1_16FlashAttnFwdSm80INS1_25CollectiveMainloopFwdSm80ILi4ELi1ELb0EN4cute5tupleIJNS5_1CILi128EEENS7_ILi48EEENS7_ILi96EEEEEELi96ENS_6half_tEfNS_4arch4Sm80ELb1ELb0ELb1ELb1ELb1ELb0ELb1ELb1EEENS1_21CollectiveEpilogueFwdINS6_IJS8_SA_S9_EEENS6_IJNS7_ILi1EEESI_SI_EEESC_SE_Li128ELb1ELb1ELb1ELb0EEENS1_36VarlenDynamicPersistentTileSchedulerILi128ELi48ELi128ELi128ELb1ELb1ELb0ELb1ELb1ELb1EEEEEEEEEvNT_6ParamsE)
        .other          _ZN7cutlass13device_kernelIN5flash19enable_sm80_to_sm89INS1_16FlashAttnFwdSm80INS1_25CollectiveMainloopFwdSm80ILi4ELi1ELb0EN4cute5tupleIJNS5_1CILi128EEENS7_ILi48EEENS7_ILi96EEEEEELi96ENS_6half_tEfNS_4arch4Sm80ELb1ELb0ELb1ELb1ELb1ELb0ELb1ELb1EEENS1_21CollectiveEpilogueFwdINS6_IJS8_SA_S9_EEENS6_IJNS7_ILi1EEESI_SI_EEESC_SE_Li128ELb1ELb1ELb1ELb0EEENS1_36VarlenDynamicPersistentTileSchedulerILi128ELi48ELi128ELi128ELb1ELb1ELb0ELb1ELb1ELb1EEEEEEEEEvNT_6ParamsE,@"STO_CUDA_ENTRY STV_DEFAULT"
_ZN7cutlass13device_kernelIN5flash19enable_sm80_to_sm89INS1_16FlashAttnFwdSm80INS1_25CollectiveMainloopFwdSm80ILi4ELi1ELb0EN4cute5tupleIJNS5_1CILi128EEENS7_ILi48EEENS7_ILi96EEEEEELi96ENS_6half_tEfNS_4arch4Sm80ELb1ELb0ELb1ELb1ELb1ELb0ELb1ELb1EEENS1_21CollectiveEpilogueFwdINS6_IJS8_SA_S9_EEENS6_IJNS7_ILi1EEESI_SI_EEESC_SE_Li128ELb1ELb1ELb1ELb0EEENS1_36VarlenDynamicPersistentTileSchedulerILi128ELi48ELi128ELi128ELb1ELb1ELb0ELb1ELb1ELb1EEEEEEEEEvNT_6ParamsE:
[----:B------:R-:W-:Y:S01]  /*0000*/  LDC R1, c[0x0][0x37c] ;  /* 0x0000df00ff017b82 */ /* 0x000fe20000000800 */
[----:B------:R-:W-:Y:S05]  /*0010*/  EXIT ;  /* 0x000000000000794d */ /* 0x000fea0003800000 */
.L_x_7:
        /* <DEDUP_REMOVED lines=14> */
.L_x_16:


//--------------------- .text._ZN7cutlass13device_kernelIN5flash19enable_sm80_to_sm89INS1_16FlashAttnFwdSm80INS1_25CollectiveMainloopFwdSm80ILi4ELi1ELb0EN4cute5tupleIJNS5_1CILi128EEENS7_ILi48EEENS7_ILi96EEEEEELi96ENS_6half_tEfNS_4arch4Sm80ELb1ELb0ELb1ELb1ELb1ELb1ELb1ELb1EEENS1_21CollectiveEpilogueFwdINS6_IJS8_SA_S9_EEENS6_IJNS7_ILi1EEESI_SI_EEESC_SE_Li128ELb1ELb1ELb1ELb0EEENS1_36VarlenDynamicPersistentTileSchedulerILi128ELi48ELi128ELi128ELb1ELb1ELb0ELb1ELb1ELb1EEEEEEEEEvNT_6ParamsE --------------------------
	.section	.text._ZN7cutlass13device_kernelIN5flash19enable_sm80_to_sm89INS1_16FlashAttnFwdSm80INS1_25CollectiveMainloopFwdSm80ILi4ELi1ELb0EN4cute5tupleIJNS5_1CILi128EEENS7_ILi48EEENS7_ILi96EEEEEELi96ENS_6half_tEfNS_4arch4Sm80ELb1ELb0ELb1ELb1ELb1ELb1ELb1ELb1EEENS1_21CollectiveEpilogueFwdINS6_IJS8_SA_S9_EEENS6_IJNS7_ILi1EEESI_SI_EEESC_SE_Li128ELb1ELb1ELb1ELb0EEENS1_36VarlenDynamicPersistentTileSchedulerILi128ELi48ELi128ELi128ELb1ELb1ELb0ELb1ELb1ELb1EEEEEEEEEvNT_6ParamsE,"ax",@progbits
	.align	128
.text._ZN7cutlass13device_kernelIN5flash19enable_sm80_to_sm89INS1_16FlashAttnFwdSm80INS1_25CollectiveMainloopFwdSm80ILi4ELi1ELb0EN4cute5tupleIJNS5_1CILi128EEENS7_ILi48EEENS7_ILi96EEEEEELi96ENS_6half_tEfNS_4arch4Sm80ELb1ELb0ELb1ELb1ELb1ELb1ELb1ELb1EEENS1_21CollectiveEpilogueFwdINS6_IJS8_SA_S9_EEENS6_IJNS7_ILi1EEESI_SI_EEESC_SE_Li128ELb1ELb1ELb1ELb0EEENS1_36VarlenDynamicPersistentTileSchedulerILi128ELi48ELi128ELi128ELb1ELb1ELb0ELb1ELb1ELb1EEEEEEEEEvNT_6ParamsE:
        .type           _ZN7cutlass13device_kernelIN5flash19enable_sm80_to_sm89INS1_16FlashAttnFwdSm80INS1_25CollectiveMainloopFwdSm80ILi4ELi1ELb0EN4cute5tupleIJNS5_1CILi128EEENS7_ILi48EEENS7_ILi96EEEEEELi96ENS_6half_tEfNS_4arch4Sm80ELb1ELb0ELb1ELb1ELb1ELb1ELb1ELb1EEENS1_21CollectiveEpilogueFwdINS6_IJS8_SA_S9_EEENS6_IJNS7_ILi1EEESI_SI_EEESC_SE_Li128ELb1ELb1ELb1ELb0EEENS1_36VarlenDynamicPersistentTileSchedulerILi128ELi48ELi128ELi128ELb1ELb1ELb0ELb1ELb1ELb1EEEEEEEEEvNT_6ParamsE,@function
        .size           _ZN7cutlass13device_kernelIN5flash19enable_sm80_to_sm89INS1_16FlashAttnFwdSm80INS1_25CollectiveMainloopFwdSm80ILi4ELi1ELb0EN4cute5tupleIJNS5_1CILi128EEENS7_ILi48EEENS7_ILi96EEEEEELi96ENS_6half_tEfNS_4arch4Sm80ELb1ELb0ELb1ELb1ELb1ELb1ELb1ELb1EEENS1_21CollectiveEpilogueFwdINS6_IJS8_SA_S9_EEENS6_IJNS7_ILi1EEESI_SI_EEESC_SE_Li128ELb1ELb1ELb1ELb0EEENS1_36VarlenDynamicPersistentTileSchedulerILi128ELi48ELi128ELi128ELb1ELb1ELb0ELb1ELb1ELb1EEEEEEEEEvNT_6ParamsE,(.L_x_17 - _ZN7cutlass13device_kernelIN5flash19enable_sm80_to_sm89INS1_16FlashAttnFwdSm80INS1_25CollectiveMainloopFwdSm80ILi4ELi1ELb0EN4cute5tupleIJNS5_1CILi128EEENS7_ILi48EEENS7_ILi96EEEEEELi96ENS_6half_tEfNS_4arch4Sm80ELb1ELb0ELb1ELb1ELb1ELb1ELb1ELb1EEENS1_21CollectiveEpilogueFwdINS6_IJS8_SA_S9_EEENS6_IJNS7_ILi1EEESI_SI_EEESC_SE_Li128ELb1ELb1ELb1ELb0EEENS1_36VarlenDynamicPersistentTileSchedulerILi128ELi48ELi128ELi128ELb1ELb1ELb0ELb1ELb1ELb1EEEEEEEEEvNT_6ParamsE)
        .other          _ZN7cutlass13device_kernelIN5flash19enable_sm80_to_sm89INS1_16FlashAttnFwdSm80INS1_25CollectiveMainloopFwdSm80ILi4ELi1ELb0EN4cute5tupleIJNS5_1CILi128EEENS7_ILi48EEENS7_ILi96EEEEEELi96ENS_6half_tEfNS_4arch4Sm80ELb1ELb0ELb1ELb1ELb1ELb1ELb1ELb1EEENS1_21CollectiveEpilogueFwdINS6_IJS8_SA_S9_EEENS6_IJNS7_ILi1EEESI_SI_EEESC_SE_Li128ELb1ELb1ELb1ELb0EEENS1_36VarlenDynamicPersistentTileSchedulerILi128ELi48ELi128ELi128ELb1ELb1ELb0ELb1ELb1ELb1EEEEEEEEEvNT_6ParamsE,@"STO_CUDA_ENTRY STV_DEFAULT"
_ZN7cutlass13device_kernelIN5flash19enable_sm80_to_sm89INS1_16FlashAttnFwdSm80INS1_25CollectiveMainloopFwdSm80ILi4ELi1ELb0EN4cute5tupleIJNS5_1CILi128EEENS7_ILi48EEENS7_ILi96EEEEEELi96ENS_6half_tEfNS_4arch4Sm80ELb1ELb0ELb1ELb1ELb1ELb1ELb1ELb1EEENS1_21CollectiveEpilogueFwdINS6_IJS8_SA_S9_EEENS6_IJNS7_ILi1EEESI_SI_EEESC_SE_Li128ELb1ELb1ELb1ELb0EEENS1_36VarlenDynamicPersistentTileSchedulerILi128ELi48ELi128ELi128ELb1ELb1ELb0ELb1ELb1ELb1EEEEEEEEEvNT_6ParamsE:
[----:B------:R-:W-:Y:S01]  /*0000*/  LDC R1, c[0x0][0x37c] ;  /* 0x0000df00ff017b82 */ /* 0x000fe20000000800 */
[----:B------:R-:W-:Y:S05]  /*0010*/  EXIT ;  /* 0x000000000000794d */ /* 0x000fea0003800000 */
.L_x_8:
        /* <DEDUP_REMOVED lines=14> */
.L_x_17:


//--------------------- .nv.shared.reserved.0     --------------------------
	.section	.nv.shared.reserved.0,"aw",@nobits
	.weak		__nv_reservedSMEM_offset_0_alias
	.size		__nv_reservedSMEM_offset_0_alias, 0, 64
	.other		__nv_reservedSMEM_offset_0_alias,@"STO_CUDA_RESERVED_SHARED STV_DEFAULT"
__nv_reservedSMEM_offset_0_alias:
	.zero		0
	.zero		64


//--------------------- .nv.global                --------------------------
	.section	.nv.global,"aw",@nobits
.nv.global:
	.type		_ZN85_INTERNAL_b78af6b4_49_flash_fwd_hdim96_fp16_paged_split_softcap_sm80_cu_49158569_35054cute1_E,@object
	.size		_ZN85_INTERNAL_b78af6b4_49_flash_fwd_hdim96_fp16_paged_split_softcap_sm80_cu_49158569_35054cute1_E,(_ZN85_INTERNAL_b78af6b4_49_flash_fwd_hdim96_fp16_paged_split_softcap_sm80_cu_49158569_35054cuda3std3__45__cpo6cbeginE - _ZN85_INTERNAL_b78af6b4_49_flash_fwd_hdim96_fp16_paged_split_softcap_sm80_cu_49158569_35054cute1_E)
_ZN85_INTERNAL_b78af6b4_49_flash_fwd_hdim96_fp16_paged_split_softcap_sm80_cu_49158569_35054cute1_E:
	.zero		1
	.type		_ZN85_INTERNAL_b78af6b4_49_flash_fwd_hdim96_fp16_paged_split_softcap_sm80_cu_49158569_35054cuda3std3__45__cpo6cbeginE,@object
	.size		_ZN85_INTERNAL_b78af6b4_49_flash_fwd_hdim96_fp16_paged_split_softcap_sm80_cu_49158569_35054cuda3std3__45__cpo6cbeginE,(_ZN85_INTERNAL_b78af6b4_49_flash_fwd_hdim96_fp16_paged_split_softcap_sm80_cu_49158569_35054cuda3std3__48in_placeE - _ZN85_INTERNAL_b78af6b4_49_flash_fwd_hdim96_fp16_paged_split_softcap_sm80_cu_49158569_35054cuda3std3__45__cpo6cbeginE)
_ZN85_INTERNAL_b78af6b4_49_flash_fwd_hdim96_fp16_paged_split_softcap_sm80_cu_49158569_35054cuda3std3__45__cpo6cbeginE:
	.zero		1
	.type		_ZN85_INTERNAL_b78af6b4_49_flash_fwd_hdim96_fp16_paged_split_softcap_sm80_cu_49158569_35054cuda3std3__48in_placeE,@object
	.size		_ZN85_INTERNAL_b78af6b4_49_flash_fwd_hdim96_fp16_paged_split_softcap_sm80_cu_49158569_35054cuda3std3__48in_placeE,(_ZN85_INTERNAL_b78af6b4_49_flash_fwd_hdim96_fp16_paged_split_softcap_sm80_cu_49158569_35054cuda3std6ranges3__45__cpo9iter_moveE - _ZN85_INTERNAL_b78af6b4_49_flash_fwd_hdim96_fp16_paged_split_softcap_sm80_cu_49158569_35054cuda3std3__48in_placeE)
_ZN85_INTERNAL_b78af6b4_49_flash_fwd_hdim96_fp16_paged_split_softcap_sm80_cu_49158569_35054cuda3std3__48in_placeE:
	.zero		1
	.type		_ZN85_INTERNAL_b78af6b4_49_flash_fwd_hdim96_fp16_paged_split_softcap_sm80_cu_49158569_35054cuda3std6ranges3__45__cpo9iter_moveE,@object
	.size		_ZN85_INTERNAL_b78af6b4_49_flash_fwd_hdim96_fp16_paged_split_softcap_sm80_cu_49158569_35054cuda3std6ranges3__45__cpo9iter_moveE,(_ZN85_INTERNAL_b78af6b4_49_flash_fwd_hdim96_fp16_paged_split_softcap_sm80_cu_49158569_35054cuda3std3__45__cpo5beginE - _ZN85_INTERNAL_b78af6b4_49_flash_fwd_hdim96_fp16_paged_split_softcap_sm80_cu_49158569_35054cuda3std6ranges3__45__cpo9iter_moveE)
_ZN85_INTERNAL_b78af6b4_49_flash_fwd_hdim96_fp16_paged_split_softcap_sm80_cu_49158569_35054cuda3std6ranges3__45__cpo9iter_moveE:
	.zero		1
	.type		_ZN85_INTERNAL_b78af6b4_49_flash_fwd_hdim96_fp16_paged_split_softcap_sm80_cu_49158569_35054cuda3std3__45__cpo5beginE,@object
	.size		_ZN85_INTERNAL_b78af6b4_49_flash_fwd_hdim96_fp16_paged_split_softcap_sm80_cu_49158569_35054cuda3std3__45__cpo5beginE,(_ZN85_INTERNAL_b78af6b4_49_flash_fwd_hdim96_fp16_paged_split_softcap_sm80_cu_49158569_35054cuda3std3__487_GLOBAL__N__b78af6b4_49_flash_fwd_hdim96_fp16_paged_split_softcap_sm80_cu_49158569_35056ignoreE - _ZN85_INTERNAL_b78af6b4_49_flash_fwd_hdim96_fp16_paged_split_softcap_sm80_cu_49158569_35054cuda3std3__45__cpo5beginE)
_ZN85_INTERNAL_b78af6b4_49_flash_fwd_hdim96_fp16_paged_split_softcap_sm80_cu_49158569_35054cuda3std3__45__cpo5beginE:
	.zero		1
	.type		_ZN85_INTERNAL_b78af6b4_49_flash_fwd_hdim96_fp16_paged_split_softcap_sm80_cu_49158569_35054cuda3std3__487_GLOBAL__N__b78af6b4_49_flash_fwd_hdim96_fp16_paged_split_softcap_sm80_cu_49158569_35056ignoreE,@object
	.size		_ZN85_INTERNAL_b78af6b4_49_flash_fwd_hdim96_fp16_paged_split_softcap_sm80_cu_49158569_35054cuda3std3__487_GLOBAL__N__b78af6b4_49_flash_fwd_hdim96_fp16_paged_split_softcap_sm80_cu_49158569_35056ignoreE,(_ZN85_INTERNAL_b78af6b4_49_flash_fwd_hdim96_fp16_paged_split_softcap_sm80_cu_49158569_35054cute7productE - _ZN85_INTERNAL_b78af6b4_49_flash_fwd_hdim96_fp16_paged_split_softcap_sm80_cu_49158569_35054cuda3std3__487_GLOBAL__N__b78af6b4_49_flash_fwd_hdim96_fp16_paged_split_softcap_sm80_cu_49158569_35056ignoreE)
_ZN85_INTERNAL_b78af6b4_49_flash_fwd_hdim96_fp16_paged_split_softcap_sm80_cu_49158569_35054cuda3std3__487_GLOBAL__N__b78af6b4_49_flash_fwd_hdim96_fp16_paged_split_softcap_sm80_cu_49158569_35056ignoreE:
	.zero		1
	.type		_ZN85_INTERNAL_b78af6b4_49_flash_fwd_hdim96_fp16_paged_split_softcap_sm80_cu_49158569_35054cute7productE,@object
	.size		_ZN85_INTERNAL_b78af6b4_49_flash_fwd_hdim96_fp16_paged_split_softcap_sm80_cu_49158569_35054cute7productE,(_ZN85_INTERNAL_b78af6b4_49_flash_fwd_hdim96_fp16_paged_split_softcap_sm80_cu_49158569_35054cuda3std3__45__cpo3endE - _ZN85_INTERNAL_b78af6b4_49_flash_fwd_hdim96_fp16_paged_split_softcap_sm80_cu_49158569_35054cute7productE)
_ZN85_INTERNAL_b78af6b4_49_flash_fwd_hdim96_fp16_paged_split_softcap_sm80_cu_49158569_35054cute7productE:
	.zero		1
	.type		_ZN85_INTERNAL_b78af6b4_49_flash_fwd_hdim96_fp16_paged_split_softcap_sm80_cu_49158569_35054cuda3std3__45__cpo3endE,@object
	.size		_ZN85_INTERNAL_b78af6b4_49_flash_fwd_hdim96_fp16_paged_split_softcap_sm80_cu_49158569_35054cuda3std3__45__cpo3endE,(_ZN85_INTERNAL_b78af6b4_49_flash_fwd_hdim96_fp16_paged_split_softcap_sm80_cu_49158569_35054cuda3std3__419piecewise_constructE - _ZN85_INTERNAL_b78af6b4_49_flash_fwd_hdim96_fp16_paged_split_softcap_sm80_cu_49158569_35054cuda3std3__45__cpo3endE)
_ZN85_INTERNAL_b78af6b4_49_flash_fwd_hdim96_fp16_paged_split_softcap_sm80_cu_49158569_35054cuda3std3__45__cpo3endE:
	.zero		1
	.type		_ZN85_INTERNAL_b78af6b4_49_flash_fwd_hdim96_fp16_paged_split_softcap_sm80_cu_49158569_35054cuda3std3__419piecewise_constructE,@object
	.size		_ZN85_INTERNAL_b78af6b4_49_flash_fwd_hdim96_fp16_paged_split_softcap_sm80_cu_49158569_35054cuda3std3__419piecewise_constructE,(_ZN85_INTERNAL_b78af6b4_49_flash_fwd_hdim96_fp16_paged_split_softcap_sm80_cu_49158569_35054cuda3std3__45__cpo4cendE - _ZN85_INTERNAL_b78af6b4_49_flash_fwd_hdim96_fp16_paged_split_softcap_sm80_cu_49158569_35054cuda3std3__419piecewise_constructE)
_ZN85_INTERNAL_b78af6b4_49_flash_fwd_hdim96_fp16_paged_split_softcap_sm80_cu_49158569_35054cuda3std3__419piecewise_constructE:
	.zero		1
	.type		_ZN85_INTERNAL_b78af6b4_49_flash_fwd_hdim96_fp16_paged_split_softcap_sm80_cu_49158569_35054cuda3std3__45__cpo4cendE,@object
	.size		_ZN85_INTERNAL_b78af6b4_49_flash_fwd_hdim96_fp16_paged_split_softcap_sm80_cu_49158569_35054cuda3std3__45__cpo4cendE,(_ZN85_INTERNAL_b78af6b4_49_flash_fwd_hdim96_fp16_paged_split_softcap_sm80_cu_49158569_35054cuda3std6ranges3__45__cpo4swapE - _ZN85_INTERNAL_b78af6b4_49_flash_fwd_hdim96_fp16_paged_split_softcap_sm80_cu_49158569_35054cuda3std3__45__cpo4cendE)
_ZN85_INTERNAL_b78af6b4_49_flash_fwd_hdim96_fp16_paged_split_softcap_sm80_cu_49158569_35054cuda3std3__45__cpo4cendE:
	.zero		1
	.type		_ZN85_INTERNAL_b78af6b4_49_flash_fwd_hdim96_fp16_paged_split_softcap_sm80_cu_49158569_35054cuda3std6ranges3__45__cpo4swapE,@object
	.size		_ZN85_INTERNAL_b78af6b4_49_flash_fwd_hdim96_fp16_paged_split_softcap_sm80_cu_49158569_35054cuda3std6ranges3__45__cpo4swapE,(.L_7 - _ZN85_INTERNAL_b78af6b4_49_flash_fwd_hdim96_fp16_paged_split_softcap_sm80_cu_49158569_35054cuda3std6ranges3__45__cpo4swapE)
_ZN85_INTERNAL_b78af6b4_49_flash_fwd_hdim96_fp16_paged_split_softcap_sm80_cu_49158569_35054cuda3std6ranges3__45__cpo4swapE:
	.zero		1
.L_7:


//--------------------- .nv.constant0._ZN7cutlass13device_kernelIN5flash19enable_sm80_to_sm89INS1_16FlashAttnFwdSm80INS1_25CollectiveMainloopFwdSm80ILi4ELi1ELb0EN4cute5tupleIJNS5_1CILi128EEENS7_ILi64EEENS7_ILi96EEEEEELi96ENS_6half_tEfNS_4arch4Sm80ELb0ELb0ELb1ELb0ELb1ELb0ELb1ELb1EEENS1_21CollectiveEpilogueFwdINS6_IJS8_SA_S9_EEENS6_IJNS7_ILi1EEESI_SI_EEESC_SE_Li128ELb0ELb1ELb1ELb0EEENS1_19SingleTileSchedulerILb0ELb1ELb1ELi128EEEEEEEEEvNT_6ParamsE --------------------------
	.section	.nv.constant0._ZN7cutlass13device_kernelIN5flash19enable_sm80_to_sm89INS1_16FlashAttnFwdSm80INS1_25CollectiveMainloopFwdSm80ILi4ELi1ELb0EN4cute5tupleIJNS5_1CILi128EEENS7_ILi64EEENS7_ILi96EEEEEELi96ENS_6half_tEfNS_4arch4Sm80ELb0ELb0ELb1ELb0ELb1ELb0ELb1ELb1EEENS1_21CollectiveEpilogueFwdINS6_IJS8_SA_S9_EEENS6_IJNS7_ILi1EEESI_SI_EEESC_SE_Li128ELb0ELb1ELb1ELb0EEENS1_19SingleTileSchedulerILb0ELb1ELb1ELi128EEEEEEEEEvNT_6ParamsE,"a",@progbits
	.sectionflags	@""
	.align	4
.nv.constant0._ZN7cutlass13device_kernelIN5flash19enable_sm80_to_sm89INS1_16FlashAttnFwdSm80INS1_25CollectiveMainloopFwdSm80ILi4ELi1ELb0EN4cute5tupleIJNS5_1CILi128EEENS7_ILi64EEENS7_ILi96EEEEEELi96ENS_6half_tEfNS_4arch4Sm80ELb0ELb0ELb1ELb0ELb1ELb0ELb1ELb1EEENS1_21CollectiveEpilogueFwdINS6_IJS8_SA_S9_EEENS6_IJNS7_ILi1EEESI_SI_EEESC_SE_Li128ELb0ELb1ELb1ELb0EEENS1_19SingleTileSchedulerILb0ELb1ELb1ELi128EEEEEEEEEvNT_6ParamsE:
	.zero		1944


//--------------------- .nv.constant0._ZN7cutlass13device_kernelIN5flash19enable_sm80_to_sm89INS1_16FlashAttnFwdSm80INS1_25CollectiveMainloopFwdSm80ILi4ELi1ELb0EN4cute5tupleIJNS5_1CILi128EEENS7_ILi48EEENS7_ILi96EEEEEELi96ENS_6half_tEfNS_4arch4Sm80ELb0ELb0ELb1ELb1ELb1ELb0ELb1ELb1EEENS1_21CollectiveEpilogueFwdINS6_IJS8_SA_S9_EEENS6_IJNS7_ILi1EEESI_SI_EEESC_SE_Li128ELb1ELb1ELb1ELb0EEENS1_36VarlenDynamicPersistentTileSchedulerILi128ELi48ELi128ELi128ELb1ELb1ELb0ELb0ELb1ELb1EEEEEEEEEvNT_6ParamsE --------------------------
	.section	.nv.constant0._ZN7cutlass13device_kernelIN5flash19enable_sm80_to_sm89INS1_16FlashAttnFwdSm80INS1_25CollectiveMainloopFwdSm80ILi4ELi1ELb0EN4cute5tupleIJNS5_1CILi128EEENS7_ILi48EEENS7_ILi96EEEEEELi96ENS_6half_tEfNS_4arch4Sm80ELb0ELb0ELb1ELb1ELb1ELb0ELb1ELb1EEENS1_21CollectiveEpilogueFwdINS6_IJS8_SA_S9_EEENS6_IJNS7_ILi1EEESI_SI_EEESC_SE_Li128ELb1ELb1ELb1ELb0EEENS1_36VarlenDynamicPersistentTileSchedulerILi128ELi48ELi128ELi128ELb1ELb1ELb0ELb0ELb1ELb1EEEEEEEEEvNT_6ParamsE,"a",@progbits
	.sectionflags	@""
	.align	4
.nv.constant0._ZN7cutlass13device_kernelIN5flash19enable_sm80_to_sm89INS1_16FlashAttnFwdSm80INS1_25CollectiveMainloopFwdSm80ILi4ELi1ELb0EN4cute5tupleIJNS5_1CILi128EEENS7_ILi48EEENS7_ILi96EEEEEELi96ENS_6half_tEfNS_4arch4Sm80ELb0ELb0ELb1ELb1ELb1ELb0ELb1ELb1EEENS1_21CollectiveEpilogueFwdINS6_IJS8_SA_S9_EEENS6_IJNS7_ILi1EEESI_SI_EEESC_SE_Li128ELb1ELb1ELb1ELb0EEENS1_36VarlenDynamicPersistentTileSchedulerILi128ELi48ELi128ELi128ELb1ELb1ELb0ELb0ELb1ELb1EEEEEEEEEvNT_6ParamsE:
	.zero		1976


//--------------------- .nv.constant0._ZN7cutlass13device_kernelIN5flash19enable_sm80_to_sm89INS1_16FlashAttnFwdSm80INS1_25CollectiveMainloopFwdSm80ILi4ELi1ELb0EN4cute5tupleIJNS5_1CILi128EEENS7_ILi48EEENS7_ILi96EEEEEELi96ENS_6half_tEfNS_4arch4Sm80ELb0ELb0ELb1ELb1ELb1ELb1ELb1ELb1EEENS1_21CollectiveEpilogueFwdINS6_IJS8_SA_S9_EEENS6_IJNS7_ILi1EEESI_SI_EEESC_SE_Li128ELb1ELb1ELb1ELb0EEENS1_36VarlenDynamicPersistentTileSchedulerILi128ELi48ELi128ELi128ELb1ELb1ELb0ELb0ELb1ELb1EEEEEEEEEvNT_6ParamsE --------------------------
	.section	.nv.constant0._ZN7cutlass13device_kernelIN5flash19enable_sm80_to_sm89INS1_16FlashAttnFwdSm80INS1_25CollectiveMainloopFwdSm80ILi4ELi1ELb0EN4cute5tupleIJNS5_1CILi128EEENS7_ILi48EEENS7_ILi96EEEEEELi96ENS_6half_tEfNS_4arch4Sm80ELb0ELb0ELb1ELb1ELb1ELb1ELb1ELb1EEENS1_21CollectiveEpilogueFwdINS6_IJS8_SA_S9_EEENS6_IJNS7_ILi1EEESI_SI_EEESC_SE_Li128ELb1ELb1ELb1ELb0EEENS1_36VarlenDynamicPersistentTileSchedulerILi128ELi48ELi128ELi128ELb1ELb1ELb0ELb0ELb1ELb1EEEEEEEEEvNT_6ParamsE,"a",@progbits
	.sectionflags	@""
	.align	4
.nv.constant0._ZN7cutlass13device_kernelIN5flash19enable_sm80_to_sm89INS1_16FlashAttnFwdSm80INS1_25CollectiveMainloopFwdSm80ILi4ELi1ELb0EN4cute5tupleIJNS5_1CILi128EEENS7_ILi48EEENS7_ILi96EEEEEELi96ENS_6half_tEfNS_4arch4Sm80ELb0ELb0ELb1ELb1ELb1ELb1ELb1ELb1EEENS1_21CollectiveEpilogueFwdINS6_IJS8_SA_S9_EEENS6_IJNS7_ILi1EEESI_SI_EEESC_SE_Li128ELb1ELb1ELb1ELb0EEENS1_36VarlenDynamicPersistentTileSchedulerILi128ELi48ELi128ELi128ELb1ELb1ELb0ELb0ELb1ELb1EEEEEEEEEvNT_6ParamsE:
	.zero		1976


//--------------------- .nv.constant0._ZN7cutlass13device_kernelIN5flash19enable_sm80_to_sm89INS1_16FlashAttnFwdSm80INS1_25CollectiveMainloopFwdSm80ILi4ELi1ELb0EN4cute5tupleIJNS5_1CILi128EEENS7_ILi48EEENS7_ILi96EEEEEELi96ENS_6half_tEfNS_4arch4Sm80ELb0ELb1ELb1ELb0ELb1ELb0ELb1ELb1EEENS1_21CollectiveEpilogueFwdINS6_IJS8_SA_S9_EEENS6_IJNS7_ILi1EEESI_SI_EEESC_SE_Li128ELb0ELb1ELb1ELb0EEENS1_19SingleTileSchedulerILb0ELb1ELb1ELi128EEEEEEEEEvNT_6ParamsE --------------------------
	.section	.nv.constant0._ZN7cutlass13device_kernelIN5flash19enable_sm80_to_sm89INS1_16FlashAttnFwdSm80INS1_25CollectiveMainloopFwdSm80ILi4ELi1ELb0EN4cute5tupleIJNS5_1CILi128EEENS7_ILi48EEENS7_ILi96EEEEEELi96ENS_6half_tEfNS_4arch4Sm80ELb0ELb1ELb1ELb0ELb1ELb0ELb1ELb1EEENS1_21CollectiveEpilogueFwdINS6_IJS8_SA_S9_EEENS6_IJNS7_ILi1EEESI_SI_EEESC_SE_Li128ELb0ELb1ELb1ELb0EEENS1_19SingleTileSchedulerILb0ELb1ELb1ELi128EEEEEEEEEvNT_6ParamsE,"a",@progbits
	.sectionflags	@""
	.align	4
.nv.constant0._ZN7cutlass13device_kernelIN5flash19enable_sm80_to_sm89INS1_16FlashAttnFwdSm80INS1_25CollectiveMainloopFwdSm80ILi4ELi1ELb0EN4cute5tupleIJNS5_1CILi128EEENS7_ILi48EEENS7_ILi96EEEEEELi96ENS_6half_tEfNS_4arch4Sm80ELb0ELb1ELb1ELb0ELb1ELb0ELb1ELb1EEENS1_21CollectiveEpilogueFwdINS6_IJS8_SA_S9_EEENS6_IJNS7_ILi1EEESI_SI_EEESC_SE_Li128ELb0ELb1ELb1ELb0EEENS1_19SingleTileSchedulerILb0ELb1ELb1ELi128EEEEEEEEEvNT_6ParamsE:
	.zero		1944


//--------------------- .nv.constant0._ZN7cutlass13device_kernelIN5flash19enable_sm80_to_sm89INS1_16FlashAttnFwdSm80INS1_25CollectiveMainloopFwdSm80ILi4ELi1ELb0EN4cute5tupleIJNS5_1CILi128EEENS7_ILi48EEENS7_ILi96EEEEEELi96ENS_6half_tEfNS_4arch4Sm80ELb0ELb1ELb1ELb1ELb1ELb0ELb1ELb1EEENS1_21CollectiveEpilogueFwdINS6_IJS8_SA_S9_EEENS6_IJNS7_ILi1EEESI_SI_EEESC_SE_Li128ELb1ELb1ELb1ELb0EEENS1_36VarlenDynamicPersistentTileSchedulerILi128ELi48ELi128ELi128ELb1ELb1ELb0ELb1ELb0ELb1EEEEEEEEEvNT_6ParamsE --------------------------
	.section	.nv.constant0._ZN7cutlass13device_kernelIN5flash19enable_sm80_to_sm89INS1_16FlashAttnFwdSm80INS1_25CollectiveMainloopFwdSm80ILi4ELi1ELb0EN4cute5tupleIJNS5_1CILi128EEENS7_ILi48EEENS7_ILi96EEEEEELi96ENS_6half_tEfNS_4arch4Sm80ELb0ELb1ELb1ELb1ELb1ELb0ELb1ELb1EEENS1_21CollectiveEpilogueFwdINS6_IJS8_SA_S9_EEENS6_IJNS7_ILi1EEESI_SI_EEESC_SE_Li128ELb1ELb1ELb1ELb0EEENS1_36VarlenDynamicPersistentTileSchedulerILi128ELi48ELi128ELi128ELb1ELb1ELb0ELb1ELb0ELb1EEEEEEEEEvNT_6ParamsE,"a",@progbits
	.sectionflags	@""
	.align	4
.nv.constant0._ZN7cutlass13device_kernelIN5flash19enable_sm80_to_sm89INS1_16FlashAttnFwdSm80INS1_25CollectiveMainloopFwdSm80ILi4ELi1ELb0EN4cute5tupleIJNS5_1CILi128EEENS7_ILi48EEENS7_ILi96EEEEEELi96ENS_6half_tEfNS_4arch4Sm80ELb0ELb1ELb1ELb1ELb1ELb0ELb1ELb1EEENS1_21CollectiveEpilogueFwdINS6_IJS8_SA_S9_EEENS6_IJNS7_ILi1EEESI_SI_EEESC_SE_Li128ELb1ELb1ELb1ELb0EEENS1_36VarlenDynamicPersistentTileSchedulerILi128ELi48ELi128ELi128ELb1ELb1ELb0ELb1ELb0ELb1EEEEEEEEEvNT_6ParamsE:
	.zero		1976


//--------------------- .nv.constant0._ZN7cutlass13device_kernelIN5flash19enable_sm80_to_sm89INS1_16FlashAttnFwdSm80INS1_25CollectiveMainloopFwdSm80ILi4ELi1ELb0EN4cute5tupleIJNS5_1CILi128EEENS7_ILi48EEENS7_ILi96EEEEEELi96ENS_6half_tEfNS_4arch4Sm80ELb0ELb1ELb1ELb1ELb1ELb1ELb1ELb1EEENS1_21CollectiveEpilogueFwdINS6_IJS8_SA_S9_EEENS6_IJNS7_ILi1EEESI_SI_EEESC_SE_Li128ELb1ELb1ELb1ELb0EEENS1_36VarlenDynamicPersistentTileSchedulerILi128ELi48ELi128ELi128ELb1ELb1ELb0ELb1ELb0ELb1EEEEEEEEEvNT_6ParamsE --------------------------
	.section	.nv.constant0._ZN7cutlass13device_kernelIN5flash19enable_sm80_to_sm89INS1_16FlashAttnFwdSm80INS1_25CollectiveMainloopFwdSm80ILi4ELi1ELb0EN4cute5tupleIJNS5_1CILi128EEENS7_ILi48EEENS7_ILi96EEEEEELi96ENS_6half_tEfNS_4arch4Sm80ELb0ELb1ELb1ELb1ELb1ELb1ELb1ELb1EEENS1_21CollectiveEpilogueFwdINS6_IJS8_SA_S9_EEENS6_IJNS7_ILi1EEESI_SI_EEESC_SE_Li128ELb1ELb1ELb1ELb0EEENS1_36VarlenDynamicPersistentTileSchedulerILi128ELi48ELi128ELi128ELb1ELb1ELb0ELb1ELb0ELb1EEEEEEEEEvNT_6ParamsE,"a",@progbits
	.sectionflags	@""
	.align	4
.nv.constant0._ZN7cutlass13device_kernelIN5flash19enable_sm80_to_sm89INS1_16FlashAttnFwdSm80INS1_25CollectiveMainloopFwdSm80ILi4ELi1ELb0EN4cute5tupleIJNS5_1CILi128EEENS7_ILi48EEENS7_ILi96EEEEEELi96ENS_6half_tEfNS_4arch4Sm80ELb0ELb1ELb1ELb1ELb1ELb1ELb1ELb1EEENS1_21CollectiveEpilogueFwdINS6_IJS8_SA_S9_EEENS6_IJNS7_ILi1EEESI_SI_EEESC_SE_Li128ELb1ELb1ELb1ELb0EEENS1_36VarlenDynamicPersistentTileSchedulerILi128ELi48ELi128ELi128ELb1ELb1ELb0ELb1ELb0ELb1EEEEEEEEEvNT_6ParamsE:
	.zero		1976


//--------------------- .nv.constant0._ZN7cutlass13device_kernelIN5flash19enable_sm80_to_sm89INS1_16FlashAttnFwdSm80INS1_25CollectiveMainloopFwdSm80ILi4ELi1ELb0EN4cute5tupleIJNS5_1CILi128EEENS7_ILi64EEENS7_ILi96EEEEEELi96ENS_6half_tEfNS_4arch4Sm80ELb1ELb0ELb1ELb0ELb1ELb0ELb1ELb1EEENS1_21CollectiveEpilogueFwdINS6_IJS8_SA_S9_EEENS6_IJNS7_ILi1EEESI_SI_EEESC_SE_Li128ELb0ELb1ELb1ELb0EEENS1_30DynamicPersistentTileSchedulerILi128ELi128ELb1ELb1ELb0EEEEEEEEEvNT_6ParamsE --------------------------
	.section	.nv.constant0._ZN7cutlass13device_kernelIN5flash19enable_sm80_to_sm89INS1_16FlashAttnFwdSm80INS1_25CollectiveMainloopFwdSm80ILi4ELi1ELb0EN4cute5tupleIJNS5_1CILi128EEENS7_ILi64EEENS7_ILi96EEEEEELi96ENS_6half_tEfNS_4arch4Sm80ELb1ELb0ELb1ELb0ELb1ELb0ELb1ELb1EEENS1_21CollectiveEpilogueFwdINS6_IJS8_SA_S9_EEENS6_IJNS7_ILi1EEESI_SI_EEESC_SE_Li128ELb0ELb1ELb1ELb0EEENS1_30DynamicPersistentTileSchedulerILi128ELi128ELb1ELb1ELb0EEEEEEEEEvNT_6ParamsE,"a",@progbits
	.sectionflags	@""
	.align	4
.nv.constant0._ZN7cutlass13device_kernelIN5flash19enable_sm80_to_sm89INS1_16FlashAttnFwdSm80INS1_25CollectiveMainloopFwdSm80ILi4ELi1ELb0EN4cute5tupleIJNS5_1CILi128EEENS7_ILi64EEENS7_ILi96EEEEEELi96ENS_6half_tEfNS_4arch4Sm80ELb1ELb0ELb1ELb0ELb1ELb0ELb1ELb1EEENS1_21CollectiveEpilogueFwdINS6_IJS8_SA_S9_EEENS6_IJNS7_ILi1EEESI_SI_EEESC_SE_Li128ELb0ELb1ELb1ELb0EEENS1_30DynamicPersistentTileSchedulerILi128ELi128ELb1ELb1ELb0EEEEEEEEEvNT_6ParamsE:
	.zero		1960


//--------------------- .nv.constant0._ZN7cutlass13device_kernelIN5flash19enable_sm80_to_sm89INS1_16FlashAttnFwdSm80INS1_25CollectiveMainloopFwdSm80ILi4ELi1ELb0EN4cute5tupleIJNS5_1CILi128EEENS7_ILi48EEENS7_ILi96EEEEEELi96ENS_6half_tEfNS_4arch4Sm80ELb1ELb0ELb1ELb1ELb1ELb0ELb1ELb1EEENS1_21CollectiveEpilogueFwdINS6_IJS8_SA_S9_EEENS6_IJNS7_ILi1EEESI_SI_EEESC_SE_Li128ELb1ELb1ELb1ELb0EEENS1_36VarlenDynamicPersistentTileSchedulerILi128ELi48ELi128ELi128ELb1ELb1ELb0ELb1ELb1ELb1EEEEEEEEEvNT_6ParamsE --------------------------
	.section	.nv.constant0._ZN7cutlass13device_kernelIN5flash19enable_sm80_to_sm89INS1_16FlashAttnFwdSm80INS1_25CollectiveMainloopFwdSm80ILi4ELi1ELb0EN4cute5tupleIJNS5_1CILi128EEENS7_ILi48EEENS7_ILi96EEEEEELi96ENS_6half_tEfNS_4arch4Sm80ELb1ELb0ELb1ELb1ELb1ELb0ELb1ELb1EEENS1_21CollectiveEpilogueFwdINS6_IJS8_SA_S9_EEENS6_IJNS7_ILi1EEESI_SI_EEESC_SE_Li128ELb1ELb1ELb1ELb0EEENS1_36VarlenDynamicPersistentTileSchedulerILi128ELi48ELi128ELi128ELb1ELb1ELb0ELb1ELb1ELb1EEEEEEEEEvNT_6ParamsE,"a",@progbits
	.sectionflags	@""
	.align	4
.nv.constant0._ZN7cutlass13device_kernelIN5flash19enable_sm80_to_sm89INS1_16FlashAttnFwdSm80INS1_25CollectiveMainloopFwdSm80ILi4ELi1ELb0EN4cute5tupleIJNS5_1CILi128EEENS7_ILi48EEENS7_ILi96EEEEEELi96ENS_6half_tEfNS_4arch4Sm80ELb1ELb0ELb1ELb1ELb1ELb0ELb1ELb1EEENS1_21CollectiveEpilogueFwdINS6_IJS8_SA_S9_EEENS6_IJNS7_ILi1EEESI_SI_EEESC_SE_Li128ELb1ELb1ELb1ELb0EEENS1_36VarlenDynamicPersistentTileSchedulerILi128ELi48ELi128ELi128ELb1ELb1ELb0ELb1ELb1ELb1EEEEEEEEEvNT_6ParamsE:
	.zero		1976


//--------------------- .nv.constant0._ZN7cutlass13device_kernelIN5flash19enable_sm80_to_sm89INS1_16FlashAttnFwdSm80INS1_25CollectiveMainloopFwdSm80ILi4ELi1ELb0EN4cute5tupleIJNS5_1CILi128EEENS7_ILi48EEENS7_ILi96EEEEEELi96ENS_6half_tEfNS_4arch4Sm80ELb1ELb0ELb1ELb1ELb1ELb1ELb1ELb1EEENS1_21CollectiveEpilogueFwdINS6_IJS8_SA_S9_EEENS6_IJNS7_ILi1EEESI_SI_EEESC_SE_Li128ELb1ELb1ELb1ELb0EEENS1_36VarlenDynamicPersistentTileSchedulerILi128ELi48ELi128ELi128ELb1ELb1ELb0ELb1ELb1ELb1EEEEEEEEEvNT_6ParamsE --------------------------
	.section	.nv.constant0._ZN7cutlass13device_kernelIN5flash19enable_sm80_to_sm89INS1_16FlashAttnFwdSm80INS1_25CollectiveMainloopFwdSm80ILi4ELi1ELb0EN4cute5tupleIJNS5_1CILi128EEENS7_ILi48EEENS7_ILi96EEEEEELi96ENS_6half_tEfNS_4arch4Sm80ELb1ELb0ELb1ELb1ELb1ELb1ELb1ELb1EEENS1_21CollectiveEpilogueFwdINS6_IJS8_SA_S9_EEENS6_IJNS7_ILi1EEESI_SI_EEESC_SE_Li128ELb1ELb1ELb1ELb0EEENS1_36VarlenDynamicPersistentTileSchedulerILi128ELi48ELi128ELi128ELb1ELb1ELb0ELb1ELb1ELb1EEEEEEEEEvNT_6ParamsE,"a",@progbits
	.sectionflags	@""
	.align	4
.nv.constant0._ZN7cutlass13device_kernelIN5flash19enable_sm80_to_sm89INS1_16FlashAttnFwdSm80INS1_25CollectiveMainloopFwdSm80ILi4ELi1ELb0EN4cute5tupleIJNS5_1CILi128EEENS7_ILi48EEENS7_ILi96EEEEEELi96ENS_6half_tEfNS_4arch4Sm80ELb1ELb0ELb1ELb1ELb1ELb1ELb1ELb1EEENS1_21CollectiveEpilogueFwdINS6_IJS8_SA_S9_EEENS6_IJNS7_ILi1EEESI_SI_EEESC_SE_Li128ELb1ELb1ELb1ELb0EEENS1_36VarlenDynamicPersistentTileSchedulerILi128ELi48ELi128ELi128ELb1ELb1ELb0ELb1ELb1ELb1EEEEEEEEEvNT_6ParamsE:
	.zero		1976


//--------------------- SYMBOLS --------------------------

	.type		.nv.reservedSmem.offset0,@object
	.size		.nv.reservedSmem.offset0,0x4
